







.version 5.0
.target sm_61
.address_size 64


.global .align 8 .b8 _ZTVSt9basic_iosIcSt11char_traitsIcEE[32];
.global .align 8 .b8 _ZTTSo[8];
.global .align 8 .b8 _ZTVSt15basic_streambufIcSt11char_traitsIcEE[128];
.global .align 8 .b8 _ZTVNSt7__cxx1115basic_stringbufIcSt11char_traitsIcESaIcEEE[128];
.global .align 8 .b8 _ZTTNSt7__cxx1119basic_ostringstreamIcSt11char_traitsIcESaIcEEE[8];
.global .align 8 .b8 _ZTVN10__cxxabiv119__pointer_type_infoE[8];
.global .align 8 .b8 _ZTVN10__cxxabiv120__function_type_infoE[8];
.global .align 8 .b8 _ZTVN10__cxxabiv117__class_type_infoE[8];
.global .align 8 .b8 _ZTVN10__cxxabiv120__si_class_type_infoE[8];
.global .align 8 .b8 _ZTVSt9exception[40];
.global .align 8 .b8 _ZTVN3c105ErrorE[40];
.global .align 8 .b8 _ZTVN3c1020intrusive_ptr_targetE[40];
.global .align 8 .b8 _ZTVN3c1011StorageImplE[40];
.global .align 8 .b8 _ZTVN6caffe28OperatorINS_11CUDAContextEEE[136];
.global .align 8 .b8 _ZTVN6caffe213BatchGatherOpINS_11CUDAContextEEE[136];
.global .align 8 .b8 _ZTVN6caffe221BatchGatherGradientOpINS_11CUDAContextEEE[136];

.visible .entry _ZN6caffe225BatchGatherGradientKernelIifEEvPKT0_PS1_PKT_iiiiiib(
.param .u64 _ZN6caffe225BatchGatherGradientKernelIifEEvPKT0_PS1_PKT_iiiiiib_param_0,
.param .u64 _ZN6caffe225BatchGatherGradientKernelIifEEvPKT0_PS1_PKT_iiiiiib_param_1,
.param .u64 _ZN6caffe225BatchGatherGradientKernelIifEEvPKT0_PS1_PKT_iiiiiib_param_2,
.param .u32 _ZN6caffe225BatchGatherGradientKernelIifEEvPKT0_PS1_PKT_iiiiiib_param_3,
.param .u32 _ZN6caffe225BatchGatherGradientKernelIifEEvPKT0_PS1_PKT_iiiiiib_param_4,
.param .u32 _ZN6caffe225BatchGatherGradientKernelIifEEvPKT0_PS1_PKT_iiiiiib_param_5,
.param .u32 _ZN6caffe225BatchGatherGradientKernelIifEEvPKT0_PS1_PKT_iiiiiib_param_6,
.param .u32 _ZN6caffe225BatchGatherGradientKernelIifEEvPKT0_PS1_PKT_iiiiiib_param_7,
.param .u32 _ZN6caffe225BatchGatherGradientKernelIifEEvPKT0_PS1_PKT_iiiiiib_param_8,
.param .u8 _ZN6caffe225BatchGatherGradientKernelIifEEvPKT0_PS1_PKT_iiiiiib_param_9
)
{
.reg .pred %p<6>;
.reg .b16 %rs<3>;
.reg .f32 %f<3>;
.reg .b32 %r<29>;
.reg .b64 %rd<22>;


ld.param.u64 %rd4, [_ZN6caffe225BatchGatherGradientKernelIifEEvPKT0_PS1_PKT_iiiiiib_param_0];
ld.param.u64 %rd5, [_ZN6caffe225BatchGatherGradientKernelIifEEvPKT0_PS1_PKT_iiiiiib_param_1];
ld.param.u64 %rd6, [_ZN6caffe225BatchGatherGradientKernelIifEEvPKT0_PS1_PKT_iiiiiib_param_2];
ld.param.u32 %r12, [_ZN6caffe225BatchGatherGradientKernelIifEEvPKT0_PS1_PKT_iiiiiib_param_3];
ld.param.u32 %r7, [_ZN6caffe225BatchGatherGradientKernelIifEEvPKT0_PS1_PKT_iiiiiib_param_4];
ld.param.u32 %r8, [_ZN6caffe225BatchGatherGradientKernelIifEEvPKT0_PS1_PKT_iiiiiib_param_5];
ld.param.u32 %r9, [_ZN6caffe225BatchGatherGradientKernelIifEEvPKT0_PS1_PKT_iiiiiib_param_6];
ld.param.u32 %r10, [_ZN6caffe225BatchGatherGradientKernelIifEEvPKT0_PS1_PKT_iiiiiib_param_7];
ld.param.u32 %r11, [_ZN6caffe225BatchGatherGradientKernelIifEEvPKT0_PS1_PKT_iiiiiib_param_8];
ld.param.s8 %rs1, [_ZN6caffe225BatchGatherGradientKernelIifEEvPKT0_PS1_PKT_iiiiiib_param_9];
mov.u32 %r1, %ntid.x;
mov.u32 %r13, %ctaid.x;
mov.u32 %r14, %tid.x;
mad.lo.s32 %r28, %r1, %r13, %r14;
mul.lo.s32 %r15, %r7, %r12;
mul.lo.s32 %r3, %r15, %r10;
setp.ge.s32	%p1, %r28, %r3;
@%p1 bra BB0_3;

cvta.to.global.u64 %rd1, %rd5;
cvta.to.global.u64 %rd2, %rd4;
cvta.to.global.u64 %rd3, %rd6;
mov.u32 %r16, %nctaid.x;
mul.lo.s32 %r4, %r16, %r1;
and.b16 %rs2, %rs1, 255;

BB0_2:
div.s32 %r17, %r28, %r10;
rem.s32 %r18, %r17, %r7;
div.s32 %r19, %r17, %r7;
mul.wide.s32 %rd7, %r18, 4;
add.s64 %rd8, %rd3, %rd7;
ld.global.u32 %r20, [%rd8];
setp.lt.s32	%p2, %r20, 0;
setp.ne.s16	%p3, %rs2, 0;
and.pred %p4, %p2, %p3;
selp.b32	%r21, %r11, 0, %p4;
add.s32 %r22, %r21, %r20;
mul.lo.s32 %r23, %r19, %r9;
cvt.s64.s32	%rd9, %r23;
mul.lo.s32 %r24, %r18, %r10;
cvt.s64.s32	%rd10, %r24;
mul.lo.s32 %r25, %r19, %r8;
cvt.s64.s32	%rd11, %r25;
mul.lo.s32 %r26, %r22, %r10;
cvt.s64.s32	%rd12, %r26;
rem.s32 %r27, %r28, %r10;
cvt.s64.s32	%rd13, %r27;
add.s64 %rd14, %rd11, %rd13;
add.s64 %rd15, %rd14, %rd12;
shl.b64 %rd16, %rd15, 2;
add.s64 %rd17, %rd1, %rd16;
add.s64 %rd18, %rd10, %rd13;
add.s64 %rd19, %rd18, %rd9;
shl.b64 %rd20, %rd19, 2;
add.s64 %rd21, %rd2, %rd20;
ld.global.f32 %f1, [%rd21];
atom.global.add.f32 %f2, [%rd17], %f1;
add.s32 %r28, %r4, %r28;
setp.lt.s32	%p5, %r28, %r3;
@%p5 bra BB0_2;

BB0_3:
ret;
}


.visible .entry _ZN6caffe225BatchGatherGradientKernelIlfEEvPKT0_PS1_PKT_iiiiiib(
.param .u64 _ZN6caffe225BatchGatherGradientKernelIlfEEvPKT0_PS1_PKT_iiiiiib_param_0,
.param .u64 _ZN6caffe225BatchGatherGradientKernelIlfEEvPKT0_PS1_PKT_iiiiiib_param_1,
.param .u64 _ZN6caffe225BatchGatherGradientKernelIlfEEvPKT0_PS1_PKT_iiiiiib_param_2,
.param .u32 _ZN6caffe225BatchGatherGradientKernelIlfEEvPKT0_PS1_PKT_iiiiiib_param_3,
.param .u32 _ZN6caffe225BatchGatherGradientKernelIlfEEvPKT0_PS1_PKT_iiiiiib_param_4,
.param .u32 _ZN6caffe225BatchGatherGradientKernelIlfEEvPKT0_PS1_PKT_iiiiiib_param_5,
.param .u32 _ZN6caffe225BatchGatherGradientKernelIlfEEvPKT0_PS1_PKT_iiiiiib_param_6,
.param .u32 _ZN6caffe225BatchGatherGradientKernelIlfEEvPKT0_PS1_PKT_iiiiiib_param_7,
.param .u32 _ZN6caffe225BatchGatherGradientKernelIlfEEvPKT0_PS1_PKT_iiiiiib_param_8,
.param .u8 _ZN6caffe225BatchGatherGradientKernelIlfEEvPKT0_PS1_PKT_iiiiiib_param_9
)
{
.reg .pred %p<6>;
.reg .b16 %rs<3>;
.reg .f32 %f<3>;
.reg .b32 %r<25>;
.reg .b64 %rd<27>;


ld.param.u64 %rd6, [_ZN6caffe225BatchGatherGradientKernelIlfEEvPKT0_PS1_PKT_iiiiiib_param_0];
ld.param.u64 %rd7, [_ZN6caffe225BatchGatherGradientKernelIlfEEvPKT0_PS1_PKT_iiiiiib_param_1];
ld.param.u64 %rd8, [_ZN6caffe225BatchGatherGradientKernelIlfEEvPKT0_PS1_PKT_iiiiiib_param_2];
ld.param.u32 %r12, [_ZN6caffe225BatchGatherGradientKernelIlfEEvPKT0_PS1_PKT_iiiiiib_param_3];
ld.param.u32 %r7, [_ZN6caffe225BatchGatherGradientKernelIlfEEvPKT0_PS1_PKT_iiiiiib_param_4];
ld.param.u32 %r8, [_ZN6caffe225BatchGatherGradientKernelIlfEEvPKT0_PS1_PKT_iiiiiib_param_5];
ld.param.u32 %r9, [_ZN6caffe225BatchGatherGradientKernelIlfEEvPKT0_PS1_PKT_iiiiiib_param_6];
ld.param.u32 %r10, [_ZN6caffe225BatchGatherGradientKernelIlfEEvPKT0_PS1_PKT_iiiiiib_param_7];
ld.param.u32 %r11, [_ZN6caffe225BatchGatherGradientKernelIlfEEvPKT0_PS1_PKT_iiiiiib_param_8];
ld.param.s8 %rs1, [_ZN6caffe225BatchGatherGradientKernelIlfEEvPKT0_PS1_PKT_iiiiiib_param_9];
mov.u32 %r1, %ntid.x;
mov.u32 %r13, %ctaid.x;
mov.u32 %r14, %tid.x;
mad.lo.s32 %r24, %r1, %r13, %r14;
mul.lo.s32 %r15, %r7, %r12;
mul.lo.s32 %r3, %r15, %r10;
setp.ge.s32	%p1, %r24, %r3;
@%p1 bra BB1_3;

cvta.to.global.u64 %rd1, %rd7;
cvta.to.global.u64 %rd2, %rd6;
cvta.to.global.u64 %rd3, %rd8;
cvt.s64.s32	%rd4, %r11;
cvt.s64.s32	%rd5, %r10;
mov.u32 %r16, %nctaid.x;
mul.lo.s32 %r4, %r16, %r1;
and.b16 %rs2, %rs1, 255;

BB1_2:
div.s32 %r17, %r24, %r10;
rem.s32 %r18, %r17, %r7;
div.s32 %r19, %r17, %r7;
mul.wide.s32 %rd9, %r18, 8;
add.s64 %rd10, %rd3, %rd9;
ld.global.u64 %rd11, [%rd10];
setp.lt.s64	%p2, %rd11, 0;
setp.ne.s16	%p3, %rs2, 0;
and.pred %p4, %p2, %p3;
selp.b64	%rd12, %rd4, 0, %p4;
add.s64 %rd13, %rd12, %rd11;
mul.lo.s32 %r20, %r19, %r9;
cvt.s64.s32	%rd14, %r20;
mul.lo.s32 %r21, %r18, %r10;
cvt.s64.s32	%rd15, %r21;
mul.lo.s32 %r22, %r19, %r8;
cvt.s64.s32	%rd16, %r22;
mul.lo.s64 %rd17, %rd13, %rd5;
rem.s32 %r23, %r24, %r10;
cvt.s64.s32	%rd18, %r23;
add.s64 %rd19, %rd16, %rd18;
add.s64 %rd20, %rd19, %rd17;
shl.b64 %rd21, %rd20, 2;
add.s64 %rd22, %rd1, %rd21;
add.s64 %rd23, %rd15, %rd18;
add.s64 %rd24, %rd23, %rd14;
shl.b64 %rd25, %rd24, 2;
add.s64 %rd26, %rd2, %rd25;
ld.global.f32 %f1, [%rd26];
atom.global.add.f32 %f2, [%rd22], %f1;
add.s32 %r24, %r4, %r24;
setp.lt.s32	%p5, %r24, %r3;
@%p5 bra BB1_2;

BB1_3:
ret;
}


.visible .entry _ZN6caffe213gather_helper17BatchGatherKernelIifEEvPKT0_PS2_PKT_iiiiiib(
.param .u64 _ZN6caffe213gather_helper17BatchGatherKernelIifEEvPKT0_PS2_PKT_iiiiiib_param_0,
.param .u64 _ZN6caffe213gather_helper17BatchGatherKernelIifEEvPKT0_PS2_PKT_iiiiiib_param_1,
.param .u64 _ZN6caffe213gather_helper17BatchGatherKernelIifEEvPKT0_PS2_PKT_iiiiiib_param_2,
.param .u32 _ZN6caffe213gather_helper17BatchGatherKernelIifEEvPKT0_PS2_PKT_iiiiiib_param_3,
.param .u32 _ZN6caffe213gather_helper17BatchGatherKernelIifEEvPKT0_PS2_PKT_iiiiiib_param_4,
.param .u32 _ZN6caffe213gather_helper17BatchGatherKernelIifEEvPKT0_PS2_PKT_iiiiiib_param_5,
.param .u32 _ZN6caffe213gather_helper17BatchGatherKernelIifEEvPKT0_PS2_PKT_iiiiiib_param_6,
.param .u32 _ZN6caffe213gather_helper17BatchGatherKernelIifEEvPKT0_PS2_PKT_iiiiiib_param_7,
.param .u32 _ZN6caffe213gather_helper17BatchGatherKernelIifEEvPKT0_PS2_PKT_iiiiiib_param_8,
.param .u8 _ZN6caffe213gather_helper17BatchGatherKernelIifEEvPKT0_PS2_PKT_iiiiiib_param_9
)
{
.reg .pred %p<6>;
.reg .b16 %rs<3>;
.reg .f32 %f<2>;
.reg .b32 %r<29>;
.reg .b64 %rd<22>;


ld.param.u64 %rd4, [_ZN6caffe213gather_helper17BatchGatherKernelIifEEvPKT0_PS2_PKT_iiiiiib_param_0];
ld.param.u64 %rd5, [_ZN6caffe213gather_helper17BatchGatherKernelIifEEvPKT0_PS2_PKT_iiiiiib_param_1];
ld.param.u64 %rd6, [_ZN6caffe213gather_helper17BatchGatherKernelIifEEvPKT0_PS2_PKT_iiiiiib_param_2];
ld.param.u32 %r12, [_ZN6caffe213gather_helper17BatchGatherKernelIifEEvPKT0_PS2_PKT_iiiiiib_param_3];
ld.param.u32 %r7, [_ZN6caffe213gather_helper17BatchGatherKernelIifEEvPKT0_PS2_PKT_iiiiiib_param_4];
ld.param.u32 %r8, [_ZN6caffe213gather_helper17BatchGatherKernelIifEEvPKT0_PS2_PKT_iiiiiib_param_5];
ld.param.u32 %r9, [_ZN6caffe213gather_helper17BatchGatherKernelIifEEvPKT0_PS2_PKT_iiiiiib_param_6];
ld.param.u32 %r10, [_ZN6caffe213gather_helper17BatchGatherKernelIifEEvPKT0_PS2_PKT_iiiiiib_param_7];
ld.param.u32 %r11, [_ZN6caffe213gather_helper17BatchGatherKernelIifEEvPKT0_PS2_PKT_iiiiiib_param_8];
ld.param.s8 %rs1, [_ZN6caffe213gather_helper17BatchGatherKernelIifEEvPKT0_PS2_PKT_iiiiiib_param_9];
mov.u32 %r1, %ntid.x;
mov.u32 %r13, %ctaid.x;
mov.u32 %r14, %tid.x;
mad.lo.s32 %r28, %r1, %r13, %r14;
mul.lo.s32 %r15, %r7, %r12;
mul.lo.s32 %r3, %r15, %r10;
setp.ge.s32	%p1, %r28, %r3;
@%p1 bra BB2_3;

cvta.to.global.u64 %rd1, %rd5;
cvta.to.global.u64 %rd2, %rd4;
cvta.to.global.u64 %rd3, %rd6;
mov.u32 %r16, %nctaid.x;
mul.lo.s32 %r4, %r16, %r1;
and.b16 %rs2, %rs1, 255;

BB2_2:
div.s32 %r17, %r28, %r10;
rem.s32 %r18, %r17, %r7;
div.s32 %r19, %r17, %r7;
mul.wide.s32 %rd7, %r18, 4;
add.s64 %rd8, %rd3, %rd7;
ld.global.u32 %r20, [%rd8];
setp.lt.s32	%p2, %r20, 0;
setp.ne.s16	%p3, %rs2, 0;
and.pred %p4, %p2, %p3;
selp.b32	%r21, %r11, 0, %p4;
add.s32 %r22, %r21, %r20;
mul.lo.s32 %r23, %r19, %r8;
cvt.s64.s32	%rd9, %r23;
mul.lo.s32 %r24, %r22, %r10;
cvt.s64.s32	%rd10, %r24;
mul.lo.s32 %r25, %r19, %r9;
cvt.s64.s32	%rd11, %r25;
mul.lo.s32 %r26, %r18, %r10;
cvt.s64.s32	%rd12, %r26;
rem.s32 %r27, %r28, %r10;
cvt.s64.s32	%rd13, %r27;
add.s64 %rd14, %rd9, %rd13;
add.s64 %rd15, %rd14, %rd10;
shl.b64 %rd16, %rd15, 2;
add.s64 %rd17, %rd2, %rd16;
ld.global.f32 %f1, [%rd17];
add.s64 %rd18, %rd12, %rd13;
add.s64 %rd19, %rd18, %rd11;
shl.b64 %rd20, %rd19, 2;
add.s64 %rd21, %rd1, %rd20;
st.global.f32 [%rd21], %f1;
add.s32 %r28, %r4, %r28;
setp.lt.s32	%p5, %r28, %r3;
@%p5 bra BB2_2;

BB2_3:
ret;
}


.visible .entry _ZN6caffe213gather_helper17BatchGatherKernelIlfEEvPKT0_PS2_PKT_iiiiiib(
.param .u64 _ZN6caffe213gather_helper17BatchGatherKernelIlfEEvPKT0_PS2_PKT_iiiiiib_param_0,
.param .u64 _ZN6caffe213gather_helper17BatchGatherKernelIlfEEvPKT0_PS2_PKT_iiiiiib_param_1,
.param .u64 _ZN6caffe213gather_helper17BatchGatherKernelIlfEEvPKT0_PS2_PKT_iiiiiib_param_2,
.param .u32 _ZN6caffe213gather_helper17BatchGatherKernelIlfEEvPKT0_PS2_PKT_iiiiiib_param_3,
.param .u32 _ZN6caffe213gather_helper17BatchGatherKernelIlfEEvPKT0_PS2_PKT_iiiiiib_param_4,
.param .u32 _ZN6caffe213gather_helper17BatchGatherKernelIlfEEvPKT0_PS2_PKT_iiiiiib_param_5,
.param .u32 _ZN6caffe213gather_helper17BatchGatherKernelIlfEEvPKT0_PS2_PKT_iiiiiib_param_6,
.param .u32 _ZN6caffe213gather_helper17BatchGatherKernelIlfEEvPKT0_PS2_PKT_iiiiiib_param_7,
.param .u32 _ZN6caffe213gather_helper17BatchGatherKernelIlfEEvPKT0_PS2_PKT_iiiiiib_param_8,
.param .u8 _ZN6caffe213gather_helper17BatchGatherKernelIlfEEvPKT0_PS2_PKT_iiiiiib_param_9
)
{
.reg .pred %p<6>;
.reg .b16 %rs<3>;
.reg .f32 %f<2>;
.reg .b32 %r<25>;
.reg .b64 %rd<27>;


ld.param.u64 %rd6, [_ZN6caffe213gather_helper17BatchGatherKernelIlfEEvPKT0_PS2_PKT_iiiiiib_param_0];
ld.param.u64 %rd7, [_ZN6caffe213gather_helper17BatchGatherKernelIlfEEvPKT0_PS2_PKT_iiiiiib_param_1];
ld.param.u64 %rd8, [_ZN6caffe213gather_helper17BatchGatherKernelIlfEEvPKT0_PS2_PKT_iiiiiib_param_2];
ld.param.u32 %r12, [_ZN6caffe213gather_helper17BatchGatherKernelIlfEEvPKT0_PS2_PKT_iiiiiib_param_3];
ld.param.u32 %r7, [_ZN6caffe213gather_helper17BatchGatherKernelIlfEEvPKT0_PS2_PKT_iiiiiib_param_4];
ld.param.u32 %r8, [_ZN6caffe213gather_helper17BatchGatherKernelIlfEEvPKT0_PS2_PKT_iiiiiib_param_5];
ld.param.u32 %r9, [_ZN6caffe213gather_helper17BatchGatherKernelIlfEEvPKT0_PS2_PKT_iiiiiib_param_6];
ld.param.u32 %r10, [_ZN6caffe213gather_helper17BatchGatherKernelIlfEEvPKT0_PS2_PKT_iiiiiib_param_7];
ld.param.u32 %r11, [_ZN6caffe213gather_helper17BatchGatherKernelIlfEEvPKT0_PS2_PKT_iiiiiib_param_8];
ld.param.s8 %rs1, [_ZN6caffe213gather_helper17BatchGatherKernelIlfEEvPKT0_PS2_PKT_iiiiiib_param_9];
mov.u32 %r1, %ntid.x;
mov.u32 %r13, %ctaid.x;
mov.u32 %r14, %tid.x;
mad.lo.s32 %r24, %r1, %r13, %r14;
mul.lo.s32 %r15, %r7, %r12;
mul.lo.s32 %r3, %r15, %r10;
setp.ge.s32	%p1, %r24, %r3;
@%p1 bra BB3_3;

cvta.to.global.u64 %rd1, %rd7;
cvta.to.global.u64 %rd2, %rd6;
cvta.to.global.u64 %rd3, %rd8;
cvt.s64.s32	%rd4, %r11;
cvt.s64.s32	%rd5, %r10;
mov.u32 %r16, %nctaid.x;
mul.lo.s32 %r4, %r16, %r1;
and.b16 %rs2, %rs1, 255;

BB3_2:
div.s32 %r17, %r24, %r10;
rem.s32 %r18, %r17, %r7;
div.s32 %r19, %r17, %r7;
mul.wide.s32 %rd9, %r18, 8;
add.s64 %rd10, %rd3, %rd9;
ld.global.u64 %rd11, [%rd10];
setp.lt.s64	%p2, %rd11, 0;
setp.ne.s16	%p3, %rs2, 0;
and.pred %p4, %p2, %p3;
selp.b64	%rd12, %rd4, 0, %p4;
add.s64 %rd13, %rd12, %rd11;
mul.lo.s32 %r20, %r19, %r8;
cvt.s64.s32	%rd14, %r20;
mul.lo.s64 %rd15, %rd13, %rd5;
mul.lo.s32 %r21, %r19, %r9;
cvt.s64.s32	%rd16, %r21;
mul.lo.s32 %r22, %r18, %r10;
cvt.s64.s32	%rd17, %r22;
rem.s32 %r23, %r24, %r10;
cvt.s64.s32	%rd18, %r23;
add.s64 %rd19, %rd14, %rd18;
add.s64 %rd20, %rd19, %rd15;
shl.b64 %rd21, %rd20, 2;
add.s64 %rd22, %rd2, %rd21;
ld.global.f32 %f1, [%rd22];
add.s64 %rd23, %rd17, %rd18;
add.s64 %rd24, %rd23, %rd16;
shl.b64 %rd25, %rd24, 2;
add.s64 %rd26, %rd1, %rd25;
st.global.f32 [%rd26], %f1;
add.s32 %r24, %r4, %r24;
setp.lt.s32	%p5, %r24, %r3;
@%p5 bra BB3_2;

BB3_3:
ret;
}




// ===== COMPILED SASS (sm_100) =====

	.target	sm_100

	.elftype	@"ET_EXEC"


//--------------------- .note.nv.tkinfo           --------------------------
	.section	.note.nv.tkinfo,"",@"SHT_NOTE"
	.sectionflags	@"SHF_NOTE_NV_TKINFO"
	.tkinfo
        /*0018*/ 	.word	0x00000002
        /*0030*/ 	.string	""
        /*0030*/ 	.string	"ptxas"
        /*0030*/ 	.string	"Cuda compilation tools, release 13.0, V13.0.88"
        /*0030*/ 	.string	"Build cuda_13.0.r13.0/compiler.36424714_0"
        /*0030*/ 	.string	"-arch sm_100 "



//--------------------- .note.nv.cuinfo           --------------------------
	.section	.note.nv.cuinfo,"",@"SHT_NOTE"
	.sectionflags	@"SHF_NOTE_NV_CUINFO"
        /*0018*/ 	.short	0x0002
        /*001a*/ 	.short	0x003d
        /*001c*/ 	.short	0x0082
	.zero		2


//--------------------- .nv.info                  --------------------------
	.section	.nv.info,"",@"SHT_CUDA_INFO"
	.align	4


	//----- nvinfo : EIATTR_REGCOUNT
	.align		4
        /*0000*/ 	.byte	0x04, 0x2f
        /*0002*/ 	.short	(.L_17 - .L_16)
	.align		4
.L_16:
        /*0004*/ 	.word	index@(_ZN6caffe225BatchGatherGradientKernelIifEEvPKT0_PS1_PKT_iiiiiib)
        /*0008*/ 	.word	0x00000017


	//----- nvinfo : EIATTR_FRAME_SIZE
	.align		4
.L_17:
        /*000c*/ 	.byte	0x04, 0x11
        /*000e*/ 	.short	(.L_19 - .L_18)
	.align		4
.L_18:
        /*0010*/ 	.word	index@(_ZN6caffe225BatchGatherGradientKernelIifEEvPKT0_PS1_PKT_iiiiiib)
        /*0014*/ 	.word	0x00000000


	//----- nvinfo : EIATTR_REGCOUNT
	.align		4
.L_19:
        /*0018*/ 	.byte	0x04, 0x2f
        /*001a*/ 	.short	(.L_21 - .L_20)
	.align		4
.L_20:
        /*001c*/ 	.word	index@(_ZN6caffe225BatchGatherGradientKernelIlfEEvPKT0_PS1_PKT_iiiiiib)
        /*0020*/ 	.word	0x0000001a


	//----- nvinfo : EIATTR_FRAME_SIZE
	.align		4
.L_21:
        /*0024*/ 	.byte	0x04, 0x11
        /*0026*/ 	.short	(.L_23 - .L_22)
	.align		4
.L_22:
        /*0028*/ 	.word	index@(_ZN6caffe225BatchGatherGradientKernelIlfEEvPKT0_PS1_PKT_iiiiiib)
        /*002c*/ 	.word	0x00000000


	//----- nvinfo : EIATTR_REGCOUNT
	.align		4
.L_23:
        /*0030*/ 	.byte	0x04, 0x2f
        /*0032*/ 	.short	(.L_25 - .L_24)
	.align		4
.L_24:
        /*0034*/ 	.word	index@(_ZN6caffe213gather_helper17BatchGatherKernelIifEEvPKT0_PS2_PKT_iiiiiib)
        /*0038*/ 	.word	0x00000019


	//----- nvinfo : EIATTR_FRAME_SIZE
	.align		4
.L_25:
        /*003c*/ 	.byte	0x04, 0x11
        /*003e*/ 	.short	(.L_27 - .L_26)
	.align		4
.L_26:
        /*0040*/ 	.word	index@(_ZN6caffe213gather_helper17BatchGatherKernelIifEEvPKT0_PS2_PKT_iiiiiib)
        /*0044*/ 	.word	0x00000000


	//----- nvinfo : EIATTR_REGCOUNT
	.align		4
.L_27:
        /*0048*/ 	.byte	0x04, 0x2f
        /*004a*/ 	.short	(.L_29 - .L_28)
	.align		4
.L_28:
        /*004c*/ 	.word	index@(_ZN6caffe213gather_helper17BatchGatherKernelIlfEEvPKT0_PS2_PKT_iiiiiib)
        /*0050*/ 	.word	0x00000018


	//----- nvinfo : EIATTR_FRAME_SIZE
	.align		4
.L_29:
        /*0054*/ 	.byte	0x04, 0x11
        /*0056*/ 	.short	(.L_31 - .L_30)
	.align		4
.L_30:
        /*0058*/ 	.word	index@(_ZN6caffe213gather_helper17BatchGatherKernelIlfEEvPKT0_PS2_PKT_iiiiiib)
        /*005c*/ 	.word	0x00000000


	//----- nvinfo : EIATTR_MIN_STACK_SIZE
	.align		4
.L_31:
        /*0060*/ 	.byte	0x04, 0x12
        /*0062*/ 	.short	(.L_33 - .L_32)
	.align		4
.L_32:
        /*0064*/ 	.word	index@(_ZN6caffe213gather_helper17BatchGatherKernelIlfEEvPKT0_PS2_PKT_iiiiiib)
        /*0068*/ 	.word	0x00000000


	//----- nvinfo : EIATTR_MIN_STACK_SIZE
	.align		4
.L_33:
        /*006c*/ 	.byte	0x04, 0x12
        /*006e*/ 	.short	(.L_35 - .L_34)
	.align		4
.L_34:
        /*0070*/ 	.word	index@(_ZN6caffe213gather_helper17BatchGatherKernelIifEEvPKT0_PS2_PKT_iiiiiib)
        /*0074*/ 	.word	0x00000000


	//----- nvinfo : EIATTR_MIN_STACK_SIZE
	.align		4
.L_35:
        /*0078*/ 	.byte	0x04, 0x12
        /*007a*/ 	.short	(.L_37 - .L_36)
	.align		4
.L_36:
        /*007c*/ 	.word	index@(_ZN6caffe225BatchGatherGradientKernelIlfEEvPKT0_PS1_PKT_iiiiiib)
        /*0080*/ 	.word	0x00000000


	//----- nvinfo : EIATTR_MIN_STACK_SIZE
	.align		4
.L_37:
        /*0084*/ 	.byte	0x04, 0x12
        /*0086*/ 	.short	(.L_39 - .L_38)
	.align		4
.L_38:
        /*0088*/ 	.word	index@(_ZN6caffe225BatchGatherGradientKernelIifEEvPKT0_PS1_PKT_iiiiiib)
        /*008c*/ 	.word	0x00000000
.L_39:


//--------------------- .nv.compat                --------------------------
	.section	.nv.compat,"",@"SHT_CUDA_COMPAT_INFO"
	.align	4
        /*0000*/ 	.byte	0x02, 0x09, 0x00, 0x00, 0x02, 0x02, 0x01, 0x00, 0x02, 0x05, 0x05, 0x00, 0x03, 0x07, 0x01, 0x01
        /*0010*/ 	.byte	0x02, 0x03, 0x00, 0x00, 0x02, 0x06, 0x01, 0x00, 0x04, 0x0b, 0x08, 0x00, 0x09, 0x00, 0x00, 0x00
        /*0020*/ 	.byte	0x00, 0x00, 0x00, 0x00


//--------------------- .nv.info._ZN6caffe213gather_helper17BatchGatherKernelIlfEEvPKT0_PS2_PKT_iiiiiib --------------------------
	.section	.nv.info._ZN6caffe213gather_helper17BatchGatherKernelIlfEEvPKT0_PS2_PKT_iiiiiib,"",@"SHT_CUDA_INFO"
	.sectionflags	@""
	.align	4


	//----- nvinfo : EIATTR_CUDA_API_VERSION
	.align		4
        /*0000*/ 	.byte	0x04, 0x37
        /*0002*/ 	.short	(.L_41 - .L_40)
.L_40:
        /*0004*/ 	.word	0x00000082


	//----- nvinfo : EIATTR_KPARAM_INFO
	.align		4
.L_41:
        /*0008*/ 	.byte	0x04, 0x17
        /*000a*/ 	.short	(.L_43 - .L_42)
.L_42:
        /*000c*/ 	.word	0x00000000
        /*0010*/ 	.short	0x0009
        /*0012*/ 	.short	0x0030
        /*0014*/ 	.byte	0x00, 0xf0, 0x05, 0x00


	//----- nvinfo : EIATTR_KPARAM_INFO
	.align		4
.L_43:
        /*0018*/ 	.byte	0x04, 0x17
        /*001a*/ 	.short	(.L_45 - .L_44)
.L_44:
        /*001c*/ 	.word	0x00000000
        /*0020*/ 	.short	0x0008
        /*0022*/ 	.short	0x002c
        /*0024*/ 	.byte	0x00, 0xf0, 0x11, 0x00


	//----- nvinfo : EIATTR_KPARAM_INFO
	.align		4
.L_45:
        /*0028*/ 	.byte	0x04, 0x17
        /*002a*/ 	.short	(.L_47 - .L_46)
.L_46:
        /*002c*/ 	.word	0x00000000
        /*0030*/ 	.short	0x0007
        /*0032*/ 	.short	0x0028
        /*0034*/ 	.byte	0x00, 0xf0, 0x11, 0x00


	//----- nvinfo : EIATTR_KPARAM_INFO
	.align		4
.L_47:
        /*0038*/ 	.byte	0x04, 0x17
        /*003a*/ 	.short	(.L_49 - .L_48)
.L_48:
        /*003c*/ 	.word	0x00000000
        /*0040*/ 	.short	0x0006
        /*0042*/ 	.short	0x0024
        /*0044*/ 	.byte	0x00, 0xf0, 0x11, 0x00


	//----- nvinfo : EIATTR_KPARAM_INFO
	.align		4
.L_49:
        /*0048*/ 	.byte	0x04, 0x17
        /*004a*/ 	.short	(.L_51 - .L_50)
.L_50:
        /*004c*/ 	.word	0x00000000
        /*0050*/ 	.short	0x0005
        /*0052*/ 	.short	0x0020
        /*0054*/ 	.byte	0x00, 0xf0, 0x11, 0x00


	//----- nvinfo : EIATTR_KPARAM_INFO
	.align		4
.L_51:
        /*0058*/ 	.byte	0x04, 0x17
        /*005a*/ 	.short	(.L_53 - .L_52)
.L_52:
        /*005c*/ 	.word	0x00000000
        /*0060*/ 	.short	0x0004
        /*0062*/ 	.short	0x001c
        /*0064*/ 	.byte	0x00, 0xf0, 0x11, 0x00


	//----- nvinfo : EIATTR_KPARAM_INFO
	.align		4
.L_53:
        /*0068*/ 	.byte	0x04, 0x17
        /*006a*/ 	.short	(.L_55 - .L_54)
.L_54:
        /*006c*/ 	.word	0x00000000
        /*0070*/ 	.short	0x0003
        /*0072*/ 	.short	0x0018
        /*0074*/ 	.byte	0x00, 0xf0, 0x11, 0x00


	//----- nvinfo : EIATTR_KPARAM_INFO
	.align		4
.L_55:
        /*0078*/ 	.byte	0x04, 0x17
        /*007a*/ 	.short	(.L_57 - .L_56)
.L_56:
        /*007c*/ 	.word	0x00000000
        /*0080*/ 	.short	0x0002
        /*0082*/ 	.short	0x0010
        /*0084*/ 	.byte	0x00, 0xf0, 0x21, 0x00


	//----- nvinfo : EIATTR_KPARAM_INFO
	.align		4
.L_57:
        /*0088*/ 	.byte	0x04, 0x17
        /*008a*/ 	.short	(.L_59 - .L_58)
.L_58:
        /*008c*/ 	.word	0x00000000
        /*0090*/ 	.short	0x0001
        /*0092*/ 	.short	0x0008
        /*0094*/ 	.byte	0x00, 0xf0, 0x21, 0x00


	//----- nvinfo : EIATTR_KPARAM_INFO
	.align		4
.L_59:
        /*0098*/ 	.byte	0x04, 0x17
        /*009a*/ 	.short	(.L_61 - .L_60)
.L_60:
        /*009c*/ 	.word	0x00000000
        /*00a0*/ 	.short	0x0000
        /*00a2*/ 	.short	0x0000
        /*00a4*/ 	.byte	0x00, 0xf0, 0x21, 0x00


	//----- nvinfo : EIATTR_SPARSE_MMA_MASK
	.align		4
.L_61:
        /*00a8*/ 	.byte	0x03, 0x50
        /*00aa*/ 	.short	0x0000


	//----- nvinfo : EIATTR_MAXREG_COUNT
	.align		4
        /*00ac*/ 	.byte	0x03, 0x1b
        /*00ae*/ 	.short	0x00ff


	//----- nvinfo : EIATTR_MERCURY_ISA_VERSION
	.align		4
        /*00b0*/ 	.byte	0x03, 0x5f
        /*00b2*/ 	.short	0x0101


	//----- nvinfo : EIATTR_VRC_CTA_INIT_COUNT
	.align		4
        /*00b4*/ 	.byte	0x02, 0x4a
	.zero		1
	.zero		1


	//----- nvinfo : EIATTR_EXIT_INSTR_OFFSETS
	.align		4
        /*00b8*/ 	.byte	0x04, 0x1c
        /*00ba*/ 	.short	(.L_63 - .L_62)


	//   ....[0]....
.L_62:
        /*00bc*/ 	.word	0x000000a0


	//   ....[1]....
        /*00c0*/ 	.word	0x00000800


	//----- nvinfo : EIATTR_CRS_STACK_SIZE
	.align		4
.L_63:
        /*00c4*/ 	.byte	0x04, 0x1e
        /*00c6*/ 	.short	(.L_65 - .L_64)
.L_64:
        /*00c8*/ 	.word	0x00000000


	//----- nvinfo : EIATTR_CBANK_PARAM_SIZE
	.align		4
.L_65:
        /*00cc*/ 	.byte	0x03, 0x19
        /*00ce*/ 	.short	0x0031


	//----- nvinfo : EIATTR_PARAM_CBANK
	.align		4
        /*00d0*/ 	.byte	0x04, 0x0a
        /*00d2*/ 	.short	(.L_67 - .L_66)
	.align		4
.L_66:
        /*00d4*/ 	.word	index@(.nv.constant0._ZN6caffe213gather_helper17BatchGatherKernelIlfEEvPKT0_PS2_PKT_iiiiiib)
        /*00d8*/ 	.short	0x0380
        /*00da*/ 	.short	0x0031


	//----- nvinfo : EIATTR_SW_WAR
	.align		4
.L_67:
        /*00dc*/ 	.byte	0x04, 0x36
        /*00de*/ 	.short	(.L_69 - .L_68)
.L_68:
        /*00e0*/ 	.word	0x00000008
.L_69:


//--------------------- .nv.info._ZN6caffe213gather_helper17BatchGatherKernelIifEEvPKT0_PS2_PKT_iiiiiib --------------------------
	.section	.nv.info._ZN6caffe213gather_helper17BatchGatherKernelIifEEvPKT0_PS2_PKT_iiiiiib,"",@"SHT_CUDA_INFO"
	.sectionflags	@""
	.align	4


	//----- nvinfo : EIATTR_CUDA_API_VERSION
	.align		4
        /*0000*/ 	.byte	0x04, 0x37
        /*0002*/ 	.short	(.L_71 - .L_70)
.L_70:
        /*0004*/ 	.word	0x00000082


	//----- nvinfo : EIATTR_KPARAM_INFO
	.align		4
.L_71:
        /*0008*/ 	.byte	0x04, 0x17
        /*000a*/ 	.short	(.L_73 - .L_72)
.L_72:
        /*000c*/ 	.word	0x00000000
        /*0010*/ 	.short	0x0009
        /*0012*/ 	.short	0x0030
        /*0014*/ 	.byte	0x00, 0xf0, 0x05, 0x00


	//----- nvinfo : EIATTR_KPARAM_INFO
	.align		4
.L_73:
        /*0018*/ 	.byte	0x04, 0x17
        /*001a*/ 	.short	(.L_75 - .L_74)
.L_74:
        /*001c*/ 	.word	0x00000000
        /*0020*/ 	.short	0x0008
        /*0022*/ 	.short	0x002c
        /*0024*/ 	.byte	0x00, 0xf0, 0x11, 0x00


	//----- nvinfo : EIATTR_KPARAM_INFO
	.align		4
.L_75:
        /*0028*/ 	.byte	0x04, 0x17
        /*002a*/ 	.short	(.L_77 - .L_76)
.L_76:
        /*002c*/ 	.word	0x00000000
        /*0030*/ 	.short	0x0007
        /*0032*/ 	.short	0x0028
        /*0034*/ 	.byte	0x00, 0xf0, 0x11, 0x00


	//----- nvinfo : EIATTR_KPARAM_INFO
	.align		4
.L_77:
        /*0038*/ 	.byte	0x04, 0x17
        /*003a*/ 	.short	(.L_79 - .L_78)
.L_78:
        /*003c*/ 	.word	0x00000000
        /*0040*/ 	.short	0x0006
        /*0042*/ 	.short	0x0024
        /*0044*/ 	.byte	0x00, 0xf0, 0x11, 0x00


	//----- nvinfo : EIATTR_KPARAM_INFO
	.align		4
.L_79:
        /*0048*/ 	.byte	0x04, 0x17
        /*004a*/ 	.short	(.L_81 - .L_80)
.L_80:
        /*004c*/ 	.word	0x00000000
        /*0050*/ 	.short	0x0005
        /*0052*/ 	.short	0x0020
        /*0054*/ 	.byte	0x00, 0xf0, 0x11, 0x00


	//----- nvinfo : EIATTR_KPARAM_INFO
	.align		4
.L_81:
        /*0058*/ 	.byte	0x04, 0x17
        /*005a*/ 	.short	(.L_83 - .L_82)
.L_82:
        /*005c*/ 	.word	0x00000000
        /*0060*/ 	.short	0x0004
        /*0062*/ 	.short	0x001c
        /*0064*/ 	.byte	0x00, 0xf0, 0x11, 0x00


	//----- nvinfo : EIATTR_KPARAM_INFO
	.align		4
.L_83:
        /*0068*/ 	.byte	0x04, 0x17
        /*006a*/ 	.short	(.L_85 - .L_84)
.L_84:
        /*006c*/ 	.word	0x00000000
        /*0070*/ 	.short	0x0003
        /*0072*/ 	.short	0x0018
        /*0074*/ 	.byte	0x00, 0xf0, 0x11, 0x00


	//----- nvinfo : EIATTR_KPARAM_INFO
	.align		4
.L_85:
        /*0078*/ 	.byte	0x04, 0x17
        /*007a*/ 	.short	(.L_87 - .L_86)
.L_86:
        /*007c*/ 	.word	0x00000000
        /*0080*/ 	.short	0x0002
        /*0082*/ 	.short	0x0010
        /*0084*/ 	.byte	0x00, 0xf0, 0x21, 0x00


	//----- nvinfo : EIATTR_KPARAM_INFO
	.align		4
.L_87:
        /*0088*/ 	.byte	0x04, 0x17
        /*008a*/ 	.short	(.L_89 - .L_88)
.L_88:
        /*008c*/ 	.word	0x00000000
        /*0090*/ 	.short	0x0001
        /*0092*/ 	.short	0x0008
        /*0094*/ 	.byte	0x00, 0xf0, 0x21, 0x00


	//----- nvinfo : EIATTR_KPARAM_INFO
	.align		4
.L_89:
        /*0098*/ 	.byte	0x04, 0x17
        /*009a*/ 	.short	(.L_91 - .L_90)
.L_90:
        /*009c*/ 	.word	0x00000000
        /*00a0*/ 	.short	0x0000
        /*00a2*/ 	.short	0x0000
        /*00a4*/ 	.byte	0x00, 0xf0, 0x21, 0x00


	//----- nvinfo : EIATTR_SPARSE_MMA_MASK
	.align		4
.L_91:
        /*00a8*/ 	.byte	0x03, 0x50
        /*00aa*/ 	.short	0x0000


	//----- nvinfo : EIATTR_MAXREG_COUNT
	.align		4
        /*00ac*/ 	.byte	0x03, 0x1b
        /*00ae*/ 	.short	0x00ff


	//----- nvinfo : EIATTR_MERCURY_ISA_VERSION
	.align		4
        /*00b0*/ 	.byte	0x03, 0x5f
        /*00b2*/ 	.short	0x0101


	//----- nvinfo : EIATTR_VRC_CTA_INIT_COUNT
	.align		4
        /*00b4*/ 	.byte	0x02, 0x4a
	.zero		1
	.zero		1


	//----- nvinfo : EIATTR_EXIT_INSTR_OFFSETS
	.align		4
        /*00b8*/ 	.byte	0x04, 0x1c
        /*00ba*/ 	.short	(.L_93 - .L_92)


	//   ....[0]....
.L_92:
        /*00bc*/ 	.word	0x000000a0


	//   ....[1]....
        /*00c0*/ 	.word	0x000007a0


	//----- nvinfo : EIATTR_CRS_STACK_SIZE
	.align		4
.L_93:
        /*00c4*/ 	.byte	0x04, 0x1e
        /*00c6*/ 	.short	(.L_95 - .L_94)
.L_94:
        /*00c8*/ 	.word	0x00000000


	//----- nvinfo : EIATTR_CBANK_PARAM_SIZE
	.align		4
.L_95:
        /*00cc*/ 	.byte	0x03, 0x19
        /*00ce*/ 	.short	0x0031


	//----- nvinfo : EIATTR_PARAM_CBANK
	.align		4
        /*00d0*/ 	.byte	0x04, 0x0a
        /*00d2*/ 	.short	(.L_97 - .L_96)
	.align		4
.L_96:
        /*00d4*/ 	.word	index@(.nv.constant0._ZN6caffe213gather_helper17BatchGatherKernelIifEEvPKT0_PS2_PKT_iiiiiib)
        /*00d8*/ 	.short	0x0380
        /*00da*/ 	.short	0x0031


	//----- nvinfo : EIATTR_SW_WAR
	.align		4
.L_97:
        /*00dc*/ 	.byte	0x04, 0x36
        /*00de*/ 	.short	(.L_99 - .L_98)
.L_98:
        /*00e0*/ 	.word	0x00000008
.L_99:


//--------------------- .nv.info._ZN6caffe225BatchGatherGradientKernelIlfEEvPKT0_PS1_PKT_iiiiiib --------------------------
	.section	.nv.info._ZN6caffe225BatchGatherGradientKernelIlfEEvPKT0_PS1_PKT_iiiiiib,"",@"SHT_CUDA_INFO"
	.sectionflags	@""
	.align	4


	//----- nvinfo : EIATTR_CUDA_API_VERSION
	.align		4
        /*0000*/ 	.byte	0x04, 0x37
        /*0002*/ 	.short	(.L_101 - .L_100)
.L_100:
        /*0004*/ 	.word	0x00000082


	//----- nvinfo : EIATTR_KPARAM_INFO
	.align		4
.L_101:
        /*0008*/ 	.byte	0x04, 0x17
        /*000a*/ 	.short	(.L_103 - .L_102)
.L_102:
        /*000c*/ 	.word	0x00000000
        /*0010*/ 	.short	0x0009
        /*0012*/ 	.short	0x0030
        /*0014*/ 	.byte	0x00, 0xf0, 0x05, 0x00


	//----- nvinfo : EIATTR_KPARAM_INFO
	.align		4
.L_103:
        /*0018*/ 	.byte	0x04, 0x17
        /*001a*/ 	.short	(.L_105 - .L_104)
.L_104:
        /*001c*/ 	.word	0x00000000
        /*0020*/ 	.short	0x0008
        /*0022*/ 	.short	0x002c
        /*0024*/ 	.byte	0x00, 0xf0, 0x11, 0x00


	//----- nvinfo : EIATTR_KPARAM_INFO
	.align		4
.L_105:
        /*0028*/ 	.byte	0x04, 0x17
        /*002a*/ 	.short	(.L_107 - .L_106)
.L_106:
        /*002c*/ 	.word	0x00000000
        /*0030*/ 	.short	0x0007
        /*0032*/ 	.short	0x0028
        /*0034*/ 	.byte	0x00, 0xf0, 0x11, 0x00


	//----- nvinfo : EIATTR_KPARAM_INFO
	.align		4
.L_107:
        /*0038*/ 	.byte	0x04, 0x17
        /*003a*/ 	.short	(.L_109 - .L_108)
.L_108:
        /*003c*/ 	.word	0x00000000
        /*0040*/ 	.short	0x0006
        /*0042*/ 	.short	0x0024
        /*0044*/ 	.byte	0x00, 0xf0, 0x11, 0x00


	//----- nvinfo : EIATTR_KPARAM_INFO
	.align		4
.L_109:
        /*0048*/ 	.byte	0x04, 0x17
        /*004a*/ 	.short	(.L_111 - .L_110)
.L_110:
        /*004c*/ 	.word	0x00000000
        /*0050*/ 	.short	0x0005
        /*0052*/ 	.short	0x0020
        /*0054*/ 	.byte	0x00, 0xf0, 0x11, 0x00


	//----- nvinfo : EIATTR_KPARAM_INFO
	.align		4
.L_111:
        /*0058*/ 	.byte	0x04, 0x17
        /*005a*/ 	.short	(.L_113 - .L_112)
.L_112:
        /*005c*/ 	.word	0x00000000
        /*0060*/ 	.short	0x0004
        /*0062*/ 	.short	0x001c
        /*0064*/ 	.byte	0x00, 0xf0, 0x11, 0x00


	//----- nvinfo : EIATTR_KPARAM_INFO
	.align		4
.L_113:
        /*0068*/ 	.byte	0x04, 0x17
        /*006a*/ 	.short	(.L_115 - .L_114)
.L_114:
        /*006c*/ 	.word	0x00000000
        /*0070*/ 	.short	0x0003
        /*0072*/ 	.short	0x0018
        /*0074*/ 	.byte	0x00, 0xf0, 0x11, 0x00


	//----- nvinfo : EIATTR_KPARAM_INFO
	.align		4
.L_115:
        /*0078*/ 	.byte	0x04, 0x17
        /*007a*/ 	.short	(.L_117 - .L_116)
.L_116:
        /*007c*/ 	.word	0x00000000
        /*0080*/ 	.short	0x0002
        /*0082*/ 	.short	0x0010
        /*0084*/ 	.byte	0x00, 0xf0, 0x21, 0x00


	//----- nvinfo : EIATTR_KPARAM_INFO
	.align		4
.L_117:
        /*0088*/ 	.byte	0x04, 0x17
        /*008a*/ 	.short	(.L_119 - .L_118)
.L_118:
        /*008c*/ 	.word	0x00000000
        /*0090*/ 	.short	0x0001
        /*0092*/ 	.short	0x0008
        /*0094*/ 	.byte	0x00, 0xf0, 0x21, 0x00


	//----- nvinfo : EIATTR_KPARAM_INFO
	.align		4
.L_119:
        /*0098*/ 	.byte	0x04, 0x17
        /*009a*/ 	.short	(.L_121 - .L_120)
.L_120:
        /*009c*/ 	.word	0x00000000
        /*00a0*/ 	.short	0x0000
        /*00a2*/ 	.short	0x0000
        /*00a4*/ 	.byte	0x00, 0xf0, 0x21, 0x00


	//----- nvinfo : EIATTR_SPARSE_MMA_MASK
	.align		4
.L_121:
        /*00a8*/ 	.byte	0x03, 0x50
        /*00aa*/ 	.short	0x0000


	//----- nvinfo : EIATTR_MAXREG_COUNT
	.align		4
        /*00ac*/ 	.byte	0x03, 0x1b
        /*00ae*/ 	.short	0x00ff


	//----- nvinfo : EIATTR_MERCURY_ISA_VERSION
	.align		4
        /*00b0*/ 	.byte	0x03, 0x5f
        /*00b2*/ 	.short	0x0101


	//----- nvinfo : EIATTR_VRC_CTA_INIT_COUNT
	.align		4
        /*00b4*/ 	.byte	0x02, 0x4a
	.zero		1
	.zero		1


	//----- nvinfo : EIATTR_EXIT_INSTR_OFFSETS
	.align		4
        /*00b8*/ 	.byte	0x04, 0x1c
        /*00ba*/ 	.short	(.L_123 - .L_122)


	//   ....[0]....
.L_122:
        /*00bc*/ 	.word	0x000000a0


	//   ....[1]....
        /*00c0*/ 	.word	0x00000810


	//----- nvinfo : EIATTR_CRS_STACK_SIZE
	.align		4
.L_123:
        /*00c4*/ 	.byte	0x04, 0x1e
        /*00c6*/ 	.short	(.L_125 - .L_124)
.L_124:
        /*00c8*/ 	.word	0x00000000


	//----- nvinfo : EIATTR_CBANK_PARAM_SIZE
	.align		4
.L_125:
        /*00cc*/ 	.byte	0x03, 0x19
        /*00ce*/ 	.short	0x0031


	//----- nvinfo : EIATTR_PARAM_CBANK
	.align		4
        /*00d0*/ 	.byte	0x04, 0x0a
        /*00d2*/ 	.short	(.L_127 - .L_126)
	.align		4
.L_126:
        /*00d4*/ 	.word	index@(.nv.constant0._ZN6caffe225BatchGatherGradientKernelIlfEEvPKT0_PS1_PKT_iiiiiib)
        /*00d8*/ 	.short	0x0380
        /*00da*/ 	.short	0x0031


	//----- nvinfo : EIATTR_SW_WAR
	.align		4
.L_127:
        /*00dc*/ 	.byte	0x04, 0x36
        /*00de*/ 	.short	(.L_129 - .L_128)
.L_128:
        /*00e0*/ 	.word	0x00000008
.L_129:


//--------------------- .nv.info._ZN6caffe225BatchGatherGradientKernelIifEEvPKT0_PS1_PKT_iiiiiib --------------------------
	.section	.nv.info._ZN6caffe225BatchGatherGradientKernelIifEEvPKT0_PS1_PKT_iiiiiib,"",@"SHT_CUDA_INFO"
	.sectionflags	@""
	.align	4


	//----- nvinfo : EIATTR_CUDA_API_VERSION
	.align		4
        /*0000*/ 	.byte	0x04, 0x37
        /*0002*/ 	.short	(.L_131 - .L_130)
.L_130:
        /*0004*/ 	.word	0x00000082


	//----- nvinfo : EIATTR_KPARAM_INFO
	.align		4
.L_131:
        /*0008*/ 	.byte	0x04, 0x17
        /*000a*/ 	.short	(.L_133 - .L_132)
.L_132:
        /*000c*/ 	.word	0x00000000
        /*0010*/ 	.short	0x0009
        /*0012*/ 	.short	0x0030
        /*0014*/ 	.byte	0x00, 0xf0, 0x05, 0x00


	//----- nvinfo : EIATTR_KPARAM_INFO
	.align		4
.L_133:
        /*0018*/ 	.byte	0x04, 0x17
        /*001a*/ 	.short	(.L_135 - .L_134)
.L_134:
        /*001c*/ 	.word	0x00000000
        /*0020*/ 	.short	0x0008
        /*0022*/ 	.short	0x002c
        /*0024*/ 	.byte	0x00, 0xf0, 0x11, 0x00


	//----- nvinfo : EIATTR_KPARAM_INFO
	.align		4
.L_135:
        /*0028*/ 	.byte	0x04, 0x17
        /*002a*/ 	.short	(.L_137 - .L_136)
.L_136:
        /*002c*/ 	.word	0x00000000
        /*0030*/ 	.short	0x0007
        /*0032*/ 	.short	0x0028
        /*0034*/ 	.byte	0x00, 0xf0, 0x11, 0x00


	//----- nvinfo : EIATTR_KPARAM_INFO
	.align		4
.L_137:
        /*0038*/ 	.byte	0x04, 0x17
        /*003a*/ 	.short	(.L_139 - .L_138)
.L_138:
        /*003c*/ 	.word	0x00000000
        /*0040*/ 	.short	0x0006
        /*0042*/ 	.short	0x0024
        /*0044*/ 	.byte	0x00, 0xf0, 0x11, 0x00


	//----- nvinfo : EIATTR_KPARAM_INFO
	.align		4
.L_139:
        /*0048*/ 	.byte	0x04, 0x17
        /*004a*/ 	.short	(.L_141 - .L_140)
.L_140:
        /*004c*/ 	.word	0x00000000
        /*0050*/ 	.short	0x0005
        /*0052*/ 	.short	0x0020
        /*0054*/ 	.byte	0x00, 0xf0, 0x11, 0x00


	//----- nvinfo : EIATTR_KPARAM_INFO
	.align		4
.L_141:
        /*0058*/ 	.byte	0x04, 0x17
        /*005a*/ 	.short	(.L_143 - .L_142)
.L_142:
        /*005c*/ 	.word	0x00000000
        /*0060*/ 	.short	0x0004
        /*0062*/ 	.short	0x001c
        /*0064*/ 	.byte	0x00, 0xf0, 0x11, 0x00


	//----- nvinfo : EIATTR_KPARAM_INFO
	.align		4
.L_143:
        /*0068*/ 	.byte	0x04, 0x17
        /*006a*/ 	.short	(.L_145 - .L_144)
.L_144:
        /*006c*/ 	.word	0x00000000
        /*0070*/ 	.short	0x0003
        /*0072*/ 	.short	0x0018
        /*0074*/ 	.byte	0x00, 0xf0, 0x11, 0x00


	//----- nvinfo : EIATTR_KPARAM_INFO
	.align		4
.L_145:
        /*0078*/ 	.byte	0x04, 0x17
        /*007a*/ 	.short	(.L_147 - .L_146)
.L_146:
        /*007c*/ 	.word	0x00000000
        /*0080*/ 	.short	0x0002
        /*0082*/ 	.short	0x0010
        /*0084*/ 	.byte	0x00, 0xf0, 0x21, 0x00


	//----- nvinfo : EIATTR_KPARAM_INFO
	.align		4
.L_147:
        /*0088*/ 	.byte	0x04, 0x17
        /*008a*/ 	.short	(.L_149 - .L_148)
.L_148:
        /*008c*/ 	.word	0x00000000
        /*0090*/ 	.short	0x0001
        /*0092*/ 	.short	0x0008
        /*0094*/ 	.byte	0x00, 0xf0, 0x21, 0x00


	//----- nvinfo : EIATTR_KPARAM_INFO
	.align		4
.L_149:
        /*0098*/ 	.byte	0x04, 0x17
        /*009a*/ 	.short	(.L_151 - .L_150)
.L_150:
        /*009c*/ 	.word	0x00000000
        /*00a0*/ 	.short	0x0000
        /*00a2*/ 	.short	0x0000
        /*00a4*/ 	.byte	0x00, 0xf0, 0x21, 0x00


	//----- nvinfo : EIATTR_SPARSE_MMA_MASK
	.align		4
.L_151:
        /*00a8*/ 	.byte	0x03, 0x50
        /*00aa*/ 	.short	0x0000


	//----- nvinfo : EIATTR_MAXREG_COUNT
	.align		4
        /*00ac*/ 	.byte	0x03, 0x1b
        /*00ae*/ 	.short	0x00ff


	//----- nvinfo : EIATTR_MERCURY_ISA_VERSION
	.align		4
        /*00b0*/ 	.byte	0x03, 0x5f
        /*00b2*/ 	.short	0x0101


	//----- nvinfo : EIATTR_VRC_CTA_INIT_COUNT
	.align		4
        /*00b4*/ 	.byte	0x02, 0x4a
	.zero		1
	.zero		1


	//----- nvinfo : EIATTR_EXIT_INSTR_OFFSETS
	.align		4
        /*00b8*/ 	.byte	0x04, 0x1c
        /*00ba*/ 	.short	(.L_153 - .L_152)


	//   ....[0]....
.L_152:
        /*00bc*/ 	.word	0x000000a0


	//   ....[1]....
        /*00c0*/ 	.word	0x00000790


	//----- nvinfo : EIATTR_CRS_STACK_SIZE
	.align		4
.L_153:
        /*00c4*/ 	.byte	0x04, 0x1e
        /*00c6*/ 	.short	(.L_155 - .L_154)
.L_154:
        /*00c8*/ 	.word	0x00000000


	//----- nvinfo : EIATTR_CBANK_PARAM_SIZE
	.align		4
.L_155:
        /*00cc*/ 	.byte	0x03, 0x19
        /*00ce*/ 	.short	0x0031


	//----- nvinfo : EIATTR_PARAM_CBANK
	.align		4
        /*00d0*/ 	.byte	0x04, 0x0a
        /*00d2*/ 	.short	(.L_157 - .L_156)
	.align		4
.L_156:
        /*00d4*/ 	.word	index@(.nv.constant0._ZN6caffe225BatchGatherGradientKernelIifEEvPKT0_PS1_PKT_iiiiiib)
        /*00d8*/ 	.short	0x0380
        /*00da*/ 	.short	0x0031


	//----- nvinfo : EIATTR_SW_WAR
	.align		4
.L_157:
        /*00dc*/ 	.byte	0x04, 0x36
        /*00de*/ 	.short	(.L_159 - .L_158)
.L_158:
        /*00e0*/ 	.word	0x00000008
.L_159:


//--------------------- .nv.callgraph             --------------------------
	.section	.nv.callgraph,"",@"SHT_CUDA_CALLGRAPH"
	.align	4
	.sectionentsize	8
	.align		4
        /*0000*/ 	.word	0x00000000
	.align		4
        /*0004*/ 	.word	0xffffffff
	.align		4
        /*0008*/ 	.word	0x00000000
	.align		4
        /*000c*/ 	.word	0xfffffffe
	.align		4
        /*0010*/ 	.word	0x00000000
	.align		4
        /*0014*/ 	.word	0xfffffffd
	.align		4
        /*0018*/ 	.word	0x00000000
	.align		4
        /*001c*/ 	.word	0xfffffffc


//--------------------- .nv.constant4             --------------------------
	.section	.nv.constant4,"a",@progbits
	.align	8
	.align		8
.nv.constant4:
        /*0000*/ 	.dword	_ZTVSt9basic_iosIcSt11char_traitsIcEE
	.align		8
        /*0008*/ 	.dword	_ZTTSo
	.align		8
        /*0010*/ 	.dword	_ZTVSt15basic_streambufIcSt11char_traitsIcEE
	.align		8
        /*0018*/ 	.dword	_ZTVNSt7__cxx1115basic_stringbufIcSt11char_traitsIcESaIcEEE
	.align		8
        /*0020*/ 	.dword	_ZTTNSt7__cxx1119basic_ostringstreamIcSt11char_traitsIcESaIcEEE
	.align		8
        /*0028*/ 	.dword	_ZTVN10__cxxabiv119__pointer_type_infoE
	.align		8
        /*0030*/ 	.dword	_ZTVN10__cxxabiv120__function_type_infoE
	.align		8
        /*0038*/ 	.dword	_ZTVN10__cxxabiv117__class_type_infoE
	.align		8
        /*0040*/ 	.dword	_ZTVN10__cxxabiv120__si_class_type_infoE
	.align		8
        /*0048*/ 	.dword	_ZTVSt9exception
	.align		8
        /*0050*/ 	.dword	_ZTVN3c105ErrorE
	.align		8
        /*0058*/ 	.dword	_ZTVN3c1020intrusive_ptr_targetE
	.align		8
        /*0060*/ 	.dword	_ZTVN3c1011StorageImplE
	.align		8
        /*0068*/ 	.dword	_ZTVN6caffe28OperatorINS_11CUDAContextEEE
	.align		8
        /*0070*/ 	.dword	_ZTVN6caffe213BatchGatherOpINS_11CUDAContextEEE
	.align		8
        /*0078*/ 	.dword	_ZTVN6caffe221BatchGatherGradientOpINS_11CUDAContextEEE


//--------------------- .text._ZN6caffe213gather_helper17BatchGatherKernelIlfEEvPKT0_PS2_PKT_iiiiiib --------------------------
	.section	.text._ZN6caffe213gather_helper17BatchGatherKernelIlfEEvPKT0_PS2_PKT_iiiiiib,"ax",@progbits
	.align	128
        .global         _ZN6caffe213gather_helper17BatchGatherKernelIlfEEvPKT0_PS2_PKT_iiiiiib
        .type           _ZN6caffe213gather_helper17BatchGatherKernelIlfEEvPKT0_PS2_PKT_iiiiiib,@function
        .size           _ZN6caffe213gather_helper17BatchGatherKernelIlfEEvPKT0_PS2_PKT_iiiiiib,(.L_x_8 - _ZN6caffe213gather_helper17BatchGatherKernelIlfEEvPKT0_PS2_PKT_iiiiiib)
        .other          _ZN6caffe213gather_helper17BatchGatherKernelIlfEEvPKT0_PS2_PKT_iiiiiib,@"STO_CUDA_ENTRY STV_DEFAULT"
_ZN6caffe213gather_helper17BatchGatherKernelIlfEEvPKT0_PS2_PKT_iiiiiib:
.text._ZN6caffe213gather_helper17BatchGatherKernelIlfEEvPKT0_PS2_PKT_iiiiiib:
[----:B------:R-:W-:Y:S01]  /*0000*/  LDC R1, c[0x0][0x37c] ;  /* 0x0000df00ff017b82 */ /* 0x000fe20000000800 */
[----:B------:R-:W0:Y:S07]  /*0010*/  S2R R9, SR_CTAID.X ;  /* 0x0000000000097919 */ /* 0x000e2e0000002500 */
[----:B------:R-:W1:Y:S01]  /*0020*/  LDC R10, c[0x0][0x3a8] ;  /* 0x0000ea00ff0a7b82 */ /* 0x000e620000000800 */
[----:B------:R-:W2:Y:S01]  /*0030*/  LDCU.64 UR6, c[0x0][0x398] ;  /* 0x00007300ff0677ac */ /* 0x000ea20008000a00 */
[----:B------:R-:W0:Y:S01]  /*0040*/  S2R R0, SR_TID.X ;  /* 0x0000000000007919 */ /* 0x000e220000002100 */
[----:B------:R-:W0:Y:S01]  /*0050*/  LDCU UR5, c[0x0][0x360] ;  /* 0x00006c00ff0577ac */ /* 0x000e220008000800 */
[----:B--2---:R-:W-:Y:S01]  /*0060*/  UIMAD UR4, UR7, UR6, URZ ;  /* 0x00000006070472a4 */ /* 0x004fe2000f8e02ff */
[----:B0-----:R-:W-:-:S05]  /*0070*/  IMAD R9, R9, UR5, R0 ;  /* 0x0000000509097c24 */ /* 0x001fca000f8e0200 */
[----:B-1----:R-:W-:-:S05]  /*0080*/  IMAD R0, R10, UR4, RZ ;  /* 0x000000040a007c24 */ /* 0x002fca000f8e02ff */
[----:B------:R-:W-:-:S13]  /*0090*/  ISETP.GE.AND P0, PT, R9, R0, PT ;  /* 0x000000000900720c */ /* 0x000fda0003f06270 */
[----:B------:R-:W-:Y:S05]  /*00a0*/  @P0 EXIT ;  /* 0x000000000000094d */ /* 0x000fea0003800000 */
[----:B------:R-:W-:Y:S01]  /*00b0*/  IABS R12, R10 ;  /* 0x0000000a000c7213 */ /* 0x000fe20000000000 */
[----:B------:R-:W0:Y:S01]  /*00c0*/  LDC.U8 R8, c[0x0][0x3b0] ;  /* 0x0000ec00ff087b82 */ /* 0x000e220000000000 */
[----:B------:R-:W1:Y:S02]  /*00d0*/  LDCU UR4, c[0x0][0x370] ;  /* 0x00006e00ff0477ac */ /* 0x000e640008000800 */
[----:B------:R-:W2:Y:S01]  /*00e0*/  I2F.RP R7, R12 ;  /* 0x0000000c00077306 */ /* 0x000ea20000209400 */
[----:B------:R-:W3:Y:S04]  /*00f0*/  LDCU.64 UR6, c[0x0][0x358] ;  /* 0x00006b00ff0677ac */ /* 0x000ee80008000a00 */
[----:B------:R-:W4:Y:S01]  /*0100*/  LDC R11, c[0x0][0x3ac] ;  /* 0x0000eb00ff0b7b82 */ /* 0x000f220000000800 */
[----:B------:R-:W0:Y:S01]  /*0110*/  LDCU.64 UR8, c[0x0][0x3a0] ;  /* 0x00007400ff0877ac */ /* 0x000e220008000a00 */
[----:B------:R-:W0:Y:S06]  /*0120*/  LDCU.128 UR12, c[0x0][0x380] ;  /* 0x00007000ff0c77ac */ /* 0x000e2c0008000c00 */
[----:B------:R-:W3:Y:S01]  /*0130*/  LDC R4, c[0x0][0x3a8] ;  /* 0x0000ea00ff047b82 */ /* 0x000ee20000000800 */
[----:B--2---:R-:W2:Y:S01]  /*0140*/  MUFU.RCP R7, R7 ;  /* 0x0000000700077308 */ /* 0x004ea20000001000 */
[----:B-1----:R-:W-:-:S06]  /*0150*/  UIMAD UR4, UR5, UR4, URZ ;  /* 0x00000004050472a4 */ /* 0x002fcc000f8e02ff */
[----:B------:R-:W1:Y:S08]  /*0160*/  LDC R5, c[0x0][0x3ac] ;  /* 0x0000eb00ff057b82 */ /* 0x000e700000000800 */
[----:B------:R-:W1:Y:S01]  /*0170*/  LDC R6, c[0x0][0x39c] ;  /* 0x0000e700ff067b82 */ /* 0x000e620000000800 */
[----:B--2---:R-:W-:Y:S01]  /*0180*/  VIADD R2, R7, 0xffffffe ;  /* 0x0ffffffe07027836 */ /* 0x004fe20000000000 */
[----:B0-----:R-:W-:-:S02]  /*0190*/  PRMT R7, R8, 0x8880, RZ ;  /* 0x0000888008077816 */ /* 0x001fc400000000ff */
[----:B------:R-:W-:Y:S01]  /*01a0*/  SHF.R.S32.HI R8, RZ, 0x1f, R10 ;  /* 0x0000001fff087819 */ /* 0x000fe2000001140a */
[----:B------:R0:W2:Y:S01]  /*01b0*/  F2I.FTZ.U32.TRUNC.NTZ R3, R2 ;  /* 0x0000000200037305 */ /* 0x0000a2000021f000 */
[----:B----4-:R-:W-:Y:S02]  /*01c0*/  SHF.R.S32.HI R10, RZ, 0x1f, R11 ;  /* 0x0000001fff0a7819 */ /* 0x010fe4000001140b */
[----:B------:R-:W-:Y:S01]  /*01d0*/  PRMT R7, R7, 0x7710, RZ ;  /* 0x0000771007077816 */ /* 0x000fe200000000ff */
[----:B0-----:R-:W-:Y:S02]  /*01e0*/  IMAD.MOV.U32 R2, RZ, RZ, RZ ;  /* 0x000000ffff027224 */ /* 0x001fe400078e00ff */
[----:B--2---:R-:W-:-:S04]  /*01f0*/  IMAD.MOV R15, RZ, RZ, -R3 ;  /* 0x000000ffff0f7224 */ /* 0x004fc800078e0a03 */
[----:B------:R-:W-:-:S04]  /*0200*/  IMAD R15, R15, R12, RZ ;  /* 0x0000000c0f0f7224 */ /* 0x000fc800078e02ff */
[----:B---3--:R-:W-:-:S07]  /*0210*/  IMAD.HI.U32 R15, R3, R15, R2 ;  /* 0x0000000f030f7227 */ /* 0x008fce00078e0002 */
.L_x_0:
[----:B-1----:R-:W-:Y:S02]  /*0220*/  IABS R14, R6 ;  /* 0x00000006000e7213 */ /* 0x002fe40000000000 */
[----:B------:R-:W-:Y:S02]  /*0230*/  IABS R16, R9 ;  /* 0x0000000900107213 */ /* 0x000fe40000000000 */
[----:B0-----:R-:W0:Y:S01]  /*0240*/  I2F.RP R13, R14 ;  /* 0x0000000e000d7306 */ /* 0x001e220000209400 */
[----:B------:R-:W-:Y:S02]  /*0250*/  IABS R11, R4 ;  /* 0x00000004000b7213 */ /* 0x000fe40000000000 */
[----:B------:R-:W-:Y:S01]  /*0260*/  IMAD.HI.U32 R2, R15, R16, RZ ;  /* 0x000000100f027227 */ /* 0x000fe200078e00ff */
[----:B------:R-:W-:-:S03]  /*0270*/  LOP3.LUT R17, RZ, R6, RZ, 0x33, !PT ;  /* 0x00000006ff117212 */ /* 0x000fc600078e33ff */
[----:B------:R-:W-:-:S04]  /*0280*/  IMAD.MOV R15, RZ, RZ, -R2 ;  /* 0x000000ffff0f7224 */ /* 0x000fc800078e0a02 */
[----:B------:R-:W-:Y:S01]  /*0290*/  IMAD R15, R11, R15, R16 ;  /* 0x0000000f0b0f7224 */ /* 0x000fe200078e0210 */
[----:B------:R-:W-:Y:S01]  /*02a0*/  LOP3.LUT R16, RZ, R4, RZ, 0x33, !PT ;  /* 0x00000004ff107212 */ /* 0x000fe200078e33ff */
[----:B0-----:R-:W0:Y:S03]  /*02b0*/  MUFU.RCP R13, R13 ;  /* 0x0000000d000d7308 */ /* 0x001e260000001000 */
[----:B------:R-:W-:-:S13]  /*02c0*/  ISETP.GT.U32.AND P1, PT, R12, R15, PT ;  /* 0x0000000f0c00720c */ /* 0x000fda0003f24070 */
[----:B------:R-:W-:Y:S02]  /*02d0*/  @!P1 IMAD.IADD R15, R15, 0x1, -R11 ;  /* 0x000000010f0f9824 */ /* 0x000fe400078e0a0b */
[----:B------:R-:W-:Y:S01]  /*02e0*/  @!P1 VIADD R2, R2, 0x1 ;  /* 0x0000000102029836 */ /* 0x000fe20000000000 */
[----:B------:R-:W-:Y:S01]  /*02f0*/  ISETP.NE.AND P1, PT, R4, RZ, PT ;  /* 0x000000ff0400720c */ /* 0x000fe20003f25270 */
[----:B0-----:R-:W-:Y:S01]  /*0300*/  VIADD R3, R13, 0xffffffe ;  /* 0x0ffffffe0d037836 */ /* 0x001fe20000000000 */
[----:B------:R-:W-:Y:S02]  /*0310*/  ISETP.GE.U32.AND P0, PT, R15, R12, PT ;  /* 0x0000000c0f00720c */ /* 0x000fe40003f06070 */
[----:B------:R-:W-:-:S03]  /*0320*/  LOP3.LUT R12, R9, R4, RZ, 0x3c, !PT ;  /* 0x00000004090c7212 */ /* 0x000fc600078e3cff */
[----:B------:R-:W0:Y:S01]  /*0330*/  F2I.FTZ.U32.TRUNC.NTZ R3, R3 ;  /* 0x0000000300037305 */ /* 0x000e22000021f000 */
[----:B------:R-:W-:-:S07]  /*0340*/  ISETP.GE.AND P2, PT, R12, RZ, PT ;  /* 0x000000ff0c00720c */ /* 0x000fce0003f46270 */
[----:B------:R-:W-:-:S06]  /*0350*/  @P0 VIADD R2, R2, 0x1 ;  /* 0x0000000102020836 */ /* 0x000fcc0000000000 */
[----:B------:R-:W-:Y:S01]  /*0360*/  @!P2 IMAD.MOV R2, RZ, RZ, -R2 ;  /* 0x000000ffff02a224 */ /* 0x000fe200078e0a02 */
[----:B------:R-:W-:Y:S01]  /*0370*/  ISETP.NE.AND P2, PT, R6, RZ, PT ;  /* 0x000000ff0600720c */ /* 0x000fe20003f45270 */
[----:B0-----:R-:W-:-:S03]  /*0380*/  IMAD.MOV R13, RZ, RZ, -R3 ;  /* 0x000000ffff0d7224 */ /* 0x001fc600078e0a03 */
[----:B------:R-:W-:Y:S01]  /*0390*/  SEL R19, R16, R2, !P1 ;  /* 0x0000000210137207 */ /* 0x000fe20004800000 */
[----:B------:R-:W-:Y:S02]  /*03a0*/  IMAD R13, R13, R14, RZ ;  /* 0x0000000e0d0d7224 */ /* 0x000fe400078e02ff */
[----:B------:R-:W-:Y:S01]  /*03b0*/  IMAD.MOV.U32 R2, RZ, RZ, RZ ;  /* 0x000000ffff027224 */ /* 0x000fe200078e00ff */
[----:B------:R-:W-:Y:S02]  /*03c0*/  IABS R21, R19 ;  /* 0x0000001300157213 */ /* 0x000fe40000000000 */
[----:B------:R-:W-:Y:S01]  /*03d0*/  ISETP.GE.AND P4, PT, R19, RZ, PT ;  /* 0x000000ff1300720c */ /* 0x000fe20003f86270 */
[----:B------:R-:W-:-:S06]  /*03e0*/  IMAD.HI.U32 R2, R3, R13, R2 ;  /* 0x0000000d03027227 */ /* 0x000fcc00078e0002 */
[----:B------:R-:W-:-:S04]  /*03f0*/  IMAD.HI.U32 R18, R2, R21, RZ ;  /* 0x0000001502127227 */ /* 0x000fc800078e00ff */
[----:B------:R-:W-:-:S04]  /*0400*/  IMAD.MOV R2, RZ, RZ, -R18 ;  /* 0x000000ffff027224 */ /* 0x000fc800078e0a12 */
[C---:B------:R-:W-:Y:S02]  /*0410*/  IMAD R21, R14.reuse, R2, R21 ;  /* 0x000000020e157224 */ /* 0x040fe400078e0215 */
[----:B------:R-:W0:Y:S03]  /*0420*/  LDC.64 R2, c[0x0][0x390] ;  /* 0x0000e400ff027b82 */ /* 0x000e260000000a00 */
[----:B------:R-:W-:-:S13]  /*0430*/  ISETP.GT.U32.AND P3, PT, R14, R21, PT ;  /* 0x000000150e00720c */ /* 0x000fda0003f64070 */
[----:B------:R-:W-:-:S04]  /*0440*/  @!P3 IMAD.IADD R21, R21, 0x1, -R14 ;  /* 0x000000011515b824 */ /* 0x000fc800078e0a0e */
[----:B------:R-:W-:Y:S01]  /*0450*/  IMAD.IADD R12, R21, 0x1, -R14 ;  /* 0x00000001150c7824 */ /* 0x000fe200078e0a0e */
[----:B------:R-:W-:-:S04]  /*0460*/  ISETP.GT.U32.AND P0, PT, R14, R21, PT ;  /* 0x000000150e00720c */ /* 0x000fc80003f04070 */
[----:B------:R-:W-:-:S05]  /*0470*/  SEL R12, R12, R21, !P0 ;  /* 0x000000150c0c7207 */ /* 0x000fca0004000000 */
[----:B------:R-:W-:-:S05]  /*0480*/  @!P4 IMAD.MOV R12, RZ, RZ, -R12 ;  /* 0x000000ffff0cc224 */ /* 0x000fca00078e0a0c */
[----:B------:R-:W-:-:S05]  /*0490*/  SEL R13, R17, R12, !P2 ;  /* 0x0000000c110d7207 */ /* 0x000fca0005000000 */
[----:B0-----:R-:W-:-:S06]  /*04a0*/  IMAD.WIDE R2, R13, 0x8, R2 ;  /* 0x000000080d027825 */ /* 0x001fcc00078e0202 */
[----:B------:R-:W2:Y:S01]  /*04b0*/  LDG.E.64 R2, desc[UR6][R2.64] ;  /* 0x0000000602027981 */ /* 0x000ea2000c1e1b00 */
[----:B------:R-:W-:Y:S01]  /*04c0*/  ISETP.GE.U32.AND P5, PT, R21, R14, PT ;  /* 0x0000000e1500720c */ /* 0x000fe20003fa6070 */
[----:B------:R-:W-:Y:S01]  /*04d0*/  @!P3 VIADD R18, R18, 0x1 ;  /* 0x000000011212b836 */ /* 0x000fe20000000000 */
[----:B------:R-:W-:Y:S01]  /*04e0*/  LOP3.LUT R19, R19, R6, RZ, 0x3c, !PT ;  /* 0x0000000613137212 */ /* 0x000fe200078e3cff */
[--C-:B------:R-:W-:Y:S01]  /*04f0*/  IMAD.MOV.U32 R12, RZ, RZ, R11.reuse ;  /* 0x000000ffff0c7224 */ /* 0x100fe200078e000b */
[----:B------:R-:W-:Y:S01]  /*0500*/  LOP3.LUT P0, RZ, R7, 0xff, RZ, 0xc0, !PT ;  /* 0x000000ff07ff7812 */ /* 0x000fe2000780c0ff */
[----:B------:R-:W-:Y:S01]  /*0510*/  IMAD.IADD R14, R15, 0x1, -R11 ;  /* 0x000000010f0e7824 */ /* 0x000fe200078e0a0b */
[----:B------:R-:W-:Y:S02]  /*0520*/  ISETP.GE.AND P4, PT, R19, RZ, PT ;  /* 0x000000ff1300720c */ /* 0x000fe40003f86270 */
[----:B------:R-:W-:-:S05]  /*0530*/  ISETP.GE.AND P3, PT, R9, RZ, PT ;  /* 0x000000ff0900720c */ /* 0x000fca0003f66270 */
[----:B------:R-:W-:Y:S01]  /*0540*/  @P5 VIADD R18, R18, 0x1 ;  /* 0x0000000112125836 */ /* 0x000fe20000000000 */
[----:B------:R-:W-:-:S04]  /*0550*/  ISETP.GT.U32.AND P5, PT, R12, R15, PT ;  /* 0x0000000f0c00720c */ /* 0x000fc80003fa4070 */
[----:B------:R-:W-:Y:S01]  /*0560*/  SEL R15, R14, R15, !P5 ;  /* 0x0000000f0e0f7207 */ /* 0x000fe20006800000 */
[----:B------:R-:W-:-:S04]  /*0570*/  @!P4 IMAD.MOV R18, RZ, RZ, -R18 ;  /* 0x000000ffff12c224 */ /* 0x000fc800078e0a12 */
[----:B------:R-:W-:Y:S01]  /*0580*/  @!P3 IMAD.MOV R15, RZ, RZ, -R15 ;  /* 0x000000ffff0fb224 */ /* 0x000fe200078e0a0f */
[----:B------:R-:W-:-:S04]  /*0590*/  SEL R17, R17, R18, !P2 ;  /* 0x0000001211117207 */ /* 0x000fc80005000000 */
[----:B------:R-:W-:Y:S01]  /*05a0*/  SEL R15, R16, R15, !P1 ;  /* 0x0000000f100f7207 */ /* 0x000fe20004800000 */
[----:B------:R-:W-:Y:S01]  /*05b0*/  IMAD R18, R17, UR8, RZ ;  /* 0x0000000811127c24 */ /* 0x000fe2000f8e02ff */
[----:B--2---:R-:W-:-:S04]  /*05c0*/  ISETP.LT.AND P0, PT, R3, RZ, P0 ;  /* 0x000000ff0300720c */ /* 0x004fc80000701270 */
[----:B------:R-:W-:Y:S02]  /*05d0*/  SEL R19, R5, RZ, P0 ;  /* 0x000000ff05137207 */ /* 0x000fe40000000000 */
[----:B------:R-:W-:Y:S02]  /*05e0*/  SEL R21, R10, RZ, P0 ;  /* 0x000000ff0a157207 */ /* 0x000fe40000000000 */
[----:B------:R-:W-:-:S05]  /*05f0*/  IADD3 R19, P0, PT, R2, R19, RZ ;  /* 0x0000001302137210 */ /* 0x000fca0007f1e0ff */
[----:B------:R-:W-:-:S04]  /*0600*/  IMAD.X R3, R3, 0x1, R21, P0 ;  /* 0x0000000103037824 */ /* 0x000fc800000e0615 */
[-C--:B------:R-:W-:Y:S02]  /*0610*/  IMAD R14, R3, R4.reuse, RZ ;  /* 0x00000004030e7224 */ /* 0x080fe400078e02ff */
[----:B------:R-:W-:-:S04]  /*0620*/  IMAD.WIDE.U32 R2, R19, R4, RZ ;  /* 0x0000000413027225 */ /* 0x000fc800078e00ff */
[----:B------:R-:W-:Y:S01]  /*0630*/  IMAD R19, R8, R19, R14 ;  /* 0x0000001308137224 */ /* 0x000fe200078e020e */
[--C-:B------:R-:W-:Y:S02]  /*0640*/  SHF.R.S32.HI R14, RZ, 0x1f, R15.reuse ;  /* 0x0000001fff0e7819 */ /* 0x100fe4000001140f */
[----:B------:R-:W-:Y:S01]  /*0650*/  IADD3 R16, P0, P1, R2, R18, R15 ;  /* 0x0000001202107210 */ /* 0x000fe2000791e00f */
[----:B------:R-:W-:Y:S01]  /*0660*/  IMAD.IADD R19, R3, 0x1, R19 ;  /* 0x0000000103137824 */ /* 0x000fe200078e0213 */
[----:B------:R-:W-:Y:S02]  /*0670*/  SHF.R.S32.HI R3, RZ, 0x1f, R18 ;  /* 0x0000001fff037819 */ /* 0x000fe40000011412 */
[----:B------:R-:W-:Y:S02]  /*0680*/  LEA R2, P2, R16, UR12, 0x2 ;  /* 0x0000000c10027c11 */ /* 0x000fe4000f8410ff */
[----:B------:R-:W-:-:S04]  /*0690*/  IADD3.X R3, PT, PT, R19, R3, R14, P0, P1 ;  /* 0x0000000313037210 */ /* 0x000fc800007e240e */
[----:B------:R-:W-:-:S05]  /*06a0*/  LEA.HI.X R3, R16, UR13, R3, 0x2, P2 ;  /* 0x0000000d10037c11 */ /* 0x000fca00090f1403 */
[----:B------:R0:W2:Y:S01]  /*06b0*/  LDG.E R19, desc[UR6][R2.64] ;  /* 0x0000000602137981 */ /* 0x0000a2000c1e1900 */
[----:B------:R-:W1:Y:S01]  /*06c0*/  I2F.RP R20, R11 ;  /* 0x0000000b00147306 */ /* 0x000e620000209400 */
[----:B------:R-:W-:Y:S02]  /*06d0*/  IMAD R18, R13, R4, RZ ;  /* 0x000000040d127224 */ /* 0x000fe400078e02ff */
[----:B------:R-:W-:Y:S02]  /*06e0*/  IMAD R16, R17, UR9, RZ ;  /* 0x0000000911107c24 */ /* 0x000fe4000f8e02ff */
[----:B------:R-:W-:-:S03]  /*06f0*/  VIADD R9, R9, UR4 ;  /* 0x0000000409097c36 */ /* 0x000fc60008000000 */
[----:B------:R-:W-:Y:S02]  /*0700*/  IADD3 R13, P0, P1, R16, R18, R15 ;  /* 0x00000012100d7210 */ /* 0x000fe4000791e00f */
[----:B------:R-:W-:Y:S02]  /*0710*/  SHF.R.S32.HI R18, RZ, 0x1f, R18 ;  /* 0x0000001fff127819 */ /* 0x000fe40000011412 */
[----:B------:R-:W-:Y:S01]  /*0720*/  SHF.R.S32.HI R17, RZ, 0x1f, R16 ;  /* 0x0000001fff117819 */ /* 0x000fe20000011410 */
[----:B-1----:R-:W1:Y:S03]  /*0730*/  MUFU.RCP R20, R20 ;  /* 0x0000001400147308 */ /* 0x002e660000001000 */
[----:B------:R-:W-:Y:S02]  /*0740*/  IADD3.X R14, PT, PT, R17, R18, R14, P0, P1 ;  /* 0x00000012110e7210 */ /* 0x000fe400007e240e */
[----:B0-----:R-:W-:-:S04]  /*0750*/  LEA R2, P0, R13, UR14, 0x2 ;  /* 0x0000000e0d027c11 */ /* 0x001fc8000f8010ff */
[----:B------:R-:W-:Y:S02]  /*0760*/  LEA.HI.X R3, R13, UR15, R14, 0x2, P0 ;  /* 0x0000000f0d037c11 */ /* 0x000fe400080f140e */
[----:B------:R-:W-:Y:S01]  /*0770*/  ISETP.GE.AND P0, PT, R9, R0, PT ;  /* 0x000000000900720c */ /* 0x000fe20003f06270 */
[----:B-1----:R-:W-:-:S04]  /*0780*/  VIADD R21, R20, 0xffffffe ;  /* 0x0ffffffe14157836 */ /* 0x002fc80000000000 */
[----:B------:R-:W0:Y:S02]  /*0790*/  F2I.FTZ.U32.TRUNC.NTZ R15, R21 ;  /* 0x00000015000f7305 */ /* 0x000e24000021f000 */
[----:B0-----:R-:W-:-:S04]  /*07a0*/  IMAD.MOV R14, RZ, RZ, -R15 ;  /* 0x000000ffff0e7224 */ /* 0x001fc800078e0a0f */
[----:B------:R-:W-:Y:S02]  /*07b0*/  IMAD R11, R14, R11, RZ ;  /* 0x0000000b0e0b7224 */ /* 0x000fe400078e02ff */
[----:B------:R-:W-:-:S04]  /*07c0*/  IMAD.MOV.U32 R14, RZ, RZ, RZ ;  /* 0x000000ffff0e7224 */ /* 0x000fc800078e00ff */
[----:B------:R-:W-:Y:S01]  /*07d0*/  IMAD.HI.U32 R15, R15, R11, R14 ;  /* 0x0000000b0f0f7227 */ /* 0x000fe200078e000e */
[----:B--2---:R0:W-:Y:S01]  /*07e0*/  STG.E desc[UR6][R2.64], R19 ;  /* 0x0000001302007986 */ /* 0x0041e2000c101906 */
[----:B------:R-:W-:Y:S05]  /*07f0*/  @!P0 BRA `(.L_x_0) ;  /* 0xfffffff800888947 */ /* 0x000fea000383ffff */
[----:B------:R-:W-:Y:S05]  /*0800*/  EXIT ;  /* 0x000000000000794d */ /* 0x000fea0003800000 */
.L_x_1:
[----:B------:R-:W-:-:S00]  /*0810*/  BRA `(.L_x_1) ;  /* 0xfffffffc00fc7947 */ /* 0x000fc0000383ffff */
[----:B------:R-:W-:-:S00]  /*0820*/  NOP ;  /* 0x0000000000007918 */ /* 0x000fc00000000000 */
        /* <DEDUP_REMOVED lines=13> */
.L_x_8:


//--------------------- .text._ZN6caffe213gather_helper17BatchGatherKernelIifEEvPKT0_PS2_PKT_iiiiiib --------------------------
	.section	.text._ZN6caffe213gather_helper17BatchGatherKernelIifEEvPKT0_PS2_PKT_iiiiiib,"ax",@progbits
	.align	128
        .global         _ZN6caffe213gather_helper17BatchGatherKernelIifEEvPKT0_PS2_PKT_iiiiiib
        .type           _ZN6caffe213gather_helper17BatchGatherKernelIifEEvPKT0_PS2_PKT_iiiiiib,@function
        .size           _ZN6caffe213gather_helper17BatchGatherKernelIifEEvPKT0_PS2_PKT_iiiiiib,(.L_x_9 - _ZN6caffe213gather_helper17BatchGatherKernelIifEEvPKT0_PS2_PKT_iiiiiib)
        .other          _ZN6caffe213gather_helper17BatchGatherKernelIifEEvPKT0_PS2_PKT_iiiiiib,@"STO_CUDA_ENTRY STV_DEFAULT"
_ZN6caffe213gather_helper17BatchGatherKernelIifEEvPKT0_PS2_PKT_iiiiiib:
.text._ZN6caffe213gather_helper17BatchGatherKernelIifEEvPKT0_PS2_PKT_iiiiiib:
        /* <DEDUP_REMOVED lines=22> */
[----:B------:R-:W1:Y:S01]  /*0160*/  LDC R6, c[0x0][0x3ac] ;  /* 0x0000eb00ff067b82 */ /* 0x000e620000000800 */
[----:B0-----:R-:W-:-:S07]  /*0170*/  PRMT R12, R12, 0x8880, RZ ;  /* 0x000088800c0c7816 */ /* 0x001fce00000000ff */
[----:B------:R-:W0:Y:S01]  /*0180*/  LDC.64 R2, c[0x0][0x390] ;  /* 0x0000e400ff027b82 */ /* 0x000e220000000a00 */
[----:B--2---:R-:W-:-:S04]  /*0190*/  VIADD R8, R10, 0xffffffe ;  /* 0x0ffffffe0a087836 */ /* 0x004fc80000000000 */
[----:B------:R-:W2:Y:S02]  /*01a0*/  F2I.FTZ.U32.TRUNC.NTZ R9, R8 ;  /* 0x0000000800097305 */ /* 0x000ea4000021f000 */
[----:B--2---:R-:W-:-:S04]  /*01b0*/  IMAD.MOV R8, RZ, RZ, -R9 ;  /* 0x000000ffff087224 */ /* 0x004fc800078e0a09 */
[----:B------:R-:W-:Y:S02]  /*01c0*/  IMAD R13, R8, R7, RZ ;  /* 0x00000007080d7224 */ /* 0x000fe400078e02ff */
[----:B------:R-:W-:-:S04]  /*01d0*/  IMAD.MOV.U32 R8, RZ, RZ, RZ ;  /* 0x000000ffff087224 */ /* 0x000fc800078e00ff */
[----:B------:R-:W-:Y:S01]  /*01e0*/  IMAD.HI.U32 R10, R9, R13, R8 ;  /* 0x0000000d090a7227 */ /* 0x000fe200078e0008 */
[----:B------:R-:W-:-:S03]  /*01f0*/  PRMT R8, R12, 0x7710, RZ ;  /* 0x000077100c087816 */ /* 0x000fc600000000ff */
[----:B-1-34-:R-:W-:-:S07]  /*0200*/  IMAD.MOV.U32 R9, RZ, RZ, R11 ;  /* 0x000000ffff097224 */ /* 0x01afce00078e000b */
.L_x_2:
[----:B-1----:R-:W-:Y:S02]  /*0210*/  IABS R13, R5 ;  /* 0x00000005000d7213 */ /* 0x002fe40000000000 */
[----:B------:R-:W-:Y:S02]  /*0220*/  IABS R11, R9 ;  /* 0x00000009000b7213 */ /* 0x000fe40000000000 */
[----:B------:R-:W1:Y:S01]  /*0230*/  I2F.RP R15, R13 ;  /* 0x0000000d000f7306 */ /* 0x000e620000209400 */
[----:B------:R-:W-:Y:S02]  /*0240*/  IABS R12, R4 ;  /* 0x00000004000c7213 */ /* 0x000fe40000000000 */
[----:B------:R-:W-:Y:S01]  /*0250*/  IMAD.HI.U32 R10, R10, R11, RZ ;  /* 0x0000000b0a0a7227 */ /* 0x000fe200078e00ff */
[----:B------:R-:W-:-:S03]  /*0260*/  LOP3.LUT R22, RZ, R5, RZ, 0x33, !PT ;  /* 0x00000005ff167212 */ /* 0x000fc600078e33ff */
[----:B------:R-:W-:-:S04]  /*0270*/  IMAD.MOV R14, RZ, RZ, -R10 ;  /* 0x000000ffff0e7224 */ /* 0x000fc800078e0a0a */
[----:B------:R-:W-:Y:S01]  /*0280*/  IMAD R14, R12, R14, R11 ;  /* 0x0000000e0c0e7224 */ /* 0x000fe200078e020b */
[----:B-1----:R-:W1:Y:S04]  /*0290*/  MUFU.RCP R15, R15 ;  /* 0x0000000f000f7308 */ /* 0x002e680000001000 */
[----:B------:R-:W-:-:S13]  /*02a0*/  ISETP.GT.U32.AND P1, PT, R7, R14, PT ;  /* 0x0000000e0700720c */ /* 0x000fda0003f24070 */
[----:B------:R-:W-:Y:S02]  /*02b0*/  @!P1 IMAD.IADD R14, R14, 0x1, -R12 ;  /* 0x000000010e0e9824 */ /* 0x000fe400078e0a0c */
[----:B------:R-:W-:Y:S01]  /*02c0*/  @!P1 VIADD R10, R10, 0x1 ;  /* 0x000000010a0a9836 */ /* 0x000fe20000000000 */
[----:B------:R-:W-:Y:S01]  /*02d0*/  ISETP.NE.AND P1, PT, R4, RZ, PT ;  /* 0x000000ff0400720c */ /* 0x000fe20003f25270 */
[----:B-1----:R-:W-:Y:S01]  /*02e0*/  VIADD R11, R15, 0xffffffe ;  /* 0x0ffffffe0f0b7836 */ /* 0x002fe20000000000 */
[----:B------:R-:W-:Y:S02]  /*02f0*/  ISETP.GE.U32.AND P0, PT, R14, R7, PT ;  /* 0x000000070e00720c */ /* 0x000fe40003f06070 */
[-C--:B------:R-:W-:Y:S02]  /*0300*/  LOP3.LUT R7, R9, R4.reuse, RZ, 0x3c, !PT ;  /* 0x0000000409077212 */ /* 0x080fe400078e3cff */
[----:B------:R-:W-:Y:S01]  /*0310*/  LOP3.LUT R15, RZ, R4, RZ, 0x33, !PT ;  /* 0x00000004ff0f7212 */ /* 0x000fe200078e33ff */
[----:B------:R-:W1:Y:S01]  /*0320*/  F2I.FTZ.U32.TRUNC.NTZ R11, R11 ;  /* 0x0000000b000b7305 */ /* 0x000e62000021f000 */
[----:B------:R-:W-:-:S07]  /*0330*/  ISETP.GE.AND P2, PT, R7, RZ, PT ;  /* 0x000000ff0700720c */ /* 0x000fce0003f46270 */
[----:B------:R-:W-:-:S06]  /*0340*/  @P0 VIADD R10, R10, 0x1 ;  /* 0x000000010a0a0836 */ /* 0x000fcc0000000000 */
[----:B------:R-:W-:Y:S02]  /*0350*/  @!P2 IMAD.MOV R10, RZ, RZ, -R10 ;  /* 0x000000ffff0aa224 */ /* 0x000fe400078e0a0a */
[----:B-1----:R-:W-:-:S03]  /*0360*/  IMAD.MOV R18, RZ, RZ, -R11 ;  /* 0x000000ffff127224 */ /* 0x002fc600078e0a0b */
        /* <DEDUP_REMOVED lines=8> */
[----:B------:R-:W-:-:S05]  /*03f0*/  IMAD R20, R13, R7, R20 ;  /* 0x000000070d147224 */ /* 0x000fca00078e0214 */
[----:B------:R-:W-:-:S13]  /*0400*/  ISETP.GT.U32.AND P0, PT, R13, R20, PT ;  /* 0x000000140d00720c */ /* 0x000fda0003f04070 */
[----:B------:R-:W-:-:S04]  /*0410*/  @!P0 IMAD.IADD R20, R20, 0x1, -R13 ;  /* 0x0000000114148824 */ /* 0x000fc800078e0a0d */
[----:B------:R-:W-:Y:S01]  /*0420*/  IMAD.IADD R7, R20, 0x1, -R13 ;  /* 0x0000000114077824 */ /* 0x000fe200078e0a0d */
[----:B------:R-:W-:-:S04]  /*0430*/  ISETP.GT.U32.AND P2, PT, R13, R20, PT ;  /* 0x000000140d00720c */ /* 0x000fc80003f44070 */
[----:B------:R-:W-:Y:S02]  /*0440*/  SEL R7, R7, R20, !P2 ;  /* 0x0000001407077207 */ /* 0x000fe40005000000 */
[----:B------:R-:W-:-:S03]  /*0450*/  ISETP.NE.AND P2, PT, R5, RZ, PT ;  /* 0x000000ff0500720c */ /* 0x000fc60003f45270 */
[----:B------:R-:W-:-:S05]  /*0460*/  @!P3 IMAD.MOV R7, RZ, RZ, -R7 ;  /* 0x000000ffff07b224 */ /* 0x000fca00078e0a07 */
[----:B------:R-:W-:-:S05]  /*0470*/  SEL R17, R22, R7, !P2 ;  /* 0x0000000716117207 */ /* 0x000fca0005000000 */
[----:B0-----:R-:W-:-:S06]  /*0480*/  IMAD.WIDE R10, R17, 0x4, R2 ;  /* 0x00000004110a7825 */ /* 0x001fcc00078e0202 */
[----:B------:R0:W2:Y:S01]  /*0490*/  LDG.E R10, desc[UR6][R10.64] ;  /* 0x000000060a0a7981 */ /* 0x0000a2000c1e1900 */
[----:B------:R-:W-:Y:S01]  /*04a0*/  ISETP.GE.U32.AND P5, PT, R20, R13, PT ;  /* 0x0000000d1400720c */ /* 0x000fe20003fa6070 */
[----:B------:R-:W-:Y:S01]  /*04b0*/  @!P0 VIADD R18, R18, 0x1 ;  /* 0x0000000112128836 */ /* 0x000fe20000000000 */
[----:B------:R-:W-:Y:S01]  /*04c0*/  LOP3.LUT R16, R16, R5, RZ, 0x3c, !PT ;  /* 0x0000000510107212 */ /* 0x000fe200078e3cff */
[--C-:B------:R-:W-:Y:S01]  /*04d0*/  IMAD.MOV.U32 R7, RZ, RZ, R12.reuse ;  /* 0x000000ffff077224 */ /* 0x100fe200078e000c */
[----:B------:R-:W-:Y:S01]  /*04e0*/  ISETP.GE.AND P3, PT, R9, RZ, PT ;  /* 0x000000ff0900720c */ /* 0x000fe20003f66270 */
[----:B------:R-:W-:Y:S01]  /*04f0*/  IMAD.IADD R13, R14, 0x1, -R12 ;  /* 0x000000010e0d7824 */ /* 0x000fe200078e0a0c */
[----:B------:R-:W-:Y:S02]  /*0500*/  ISETP.GE.AND P4, PT, R16, RZ, PT ;  /* 0x000000ff1000720c */ /* 0x000fe40003f86270 */
[----:B------:R-:W-:-:S05]  /*0510*/  LOP3.LUT P0, RZ, R8, 0xff, RZ, 0xc0, !PT ;  /* 0x000000ff08ff7812 */ /* 0x000fca000780c0ff */
[----:B------:R-:W-:Y:S01]  /*0520*/  @P5 VIADD R18, R18, 0x1 ;  /* 0x0000000112125836 */ /* 0x000fe20000000000 */
[----:B------:R-:W-:-:S04]  /*0530*/  ISETP.GT.U32.AND P5, PT, R7, R14, PT ;  /* 0x0000000e0700720c */ /* 0x000fc80003fa4070 */
[----:B------:R-:W-:Y:S01]  /*0540*/  SEL R14, R13, R14, !P5 ;  /* 0x0000000e0d0e7207 */ /* 0x000fe20006800000 */
[----:B------:R-:W-:-:S04]  /*0550*/  @!P4 IMAD.MOV R18, RZ, RZ, -R18 ;  /* 0x000000ffff12c224 */ /* 0x000fc800078e0a12 */
[----:B------:R-:W-:Y:S01]  /*0560*/  @!P3 IMAD.MOV R14, RZ, RZ, -R14 ;  /* 0x000000ffff0eb224 */ /* 0x000fe200078e0a0e */
[----:B0-----:R-:W-:-:S04]  /*0570*/  SEL R11, R22, R18, !P2 ;  /* 0x00000012160b7207 */ /* 0x001fc80005000000 */
[----:B------:R-:W-:Y:S01]  /*0580*/  SEL R16, R15, R14, !P1 ;  /* 0x0000000e0f107207 */ /* 0x000fe20004800000 */
[----:B------:R-:W-:-:S05]  /*0590*/  IMAD R15, R11, UR8, RZ ;  /* 0x000000080b0f7c24 */ /* 0x000fca000f8e02ff */
[----:B------:R-:W-:Y:S02]  /*05a0*/  SHF.R.S32.HI R19, RZ, 0x1f, R15 ;  /* 0x0000001fff137819 */ /* 0x000fe4000001140f */
[----:B--2---:R-:W-:-:S04]  /*05b0*/  ISETP.LT.AND P0, PT, R10, RZ, P0 ;  /* 0x000000ff0a00720c */ /* 0x004fc80000701270 */
[----:B------:R-:W-:-:S05]  /*05c0*/  SEL R13, R6, RZ, P0 ;  /* 0x000000ff060d7207 */ /* 0x000fca0000000000 */
[----:B------:R-:W-:Y:S01]  /*05d0*/  IMAD.IADD R13, R10, 0x1, R13 ;  /* 0x000000010a0d7824 */ /* 0x000fe200078e020d */
[----:B------:R-:W-:-:S03]  /*05e0*/  SHF.R.S32.HI R10, RZ, 0x1f, R16 ;  /* 0x0000001fff0a7819 */ /* 0x000fc60000011410 */
[----:B------:R-:W-:-:S05]  /*05f0*/  IMAD R14, R13, R4, RZ ;  /* 0x000000040d0e7224 */ /* 0x000fca00078e02ff */
[----:B------:R-:W-:Y:S02]  /*0600*/  IADD3 R13, P0, P1, R14, R15, R16 ;  /* 0x0000000f0e0d7210 */ /* 0x000fe4000791e010 */
[----:B------:R-:W-:-:S04]  /*0610*/  SHF.R.S32.HI R18, RZ, 0x1f, R14 ;  /* 0x0000001fff127819 */ /* 0x000fc8000001140e */
[----:B------:R-:W-:Y:S02]  /*0620*/  IADD3.X R18, PT, PT, R18, R19, R10, P0, P1 ;  /* 0x0000001312127210 */ /* 0x000fe400007e240a */
[----:B------:R-:W-:-:S04]  /*0630*/  LEA R14, P0, R13, UR12, 0x2 ;  /* 0x0000000c0d0e7c11 */ /* 0x000fc8000f8010ff */
[----:B------:R-:W-:-:S05]  /*0640*/  LEA.HI.X R15, R13, UR13, R18, 0x2, P0 ;  /* 0x0000000d0d0f7c11 */ /* 0x000fca00080f1412 */
[----:B------:R0:W2:Y:S01]  /*0650*/  LDG.E R13, desc[UR6][R14.64] ;  /* 0x000000060e0d7981 */ /* 0x0000a2000c1e1900 */
[----:B------:R-:W1:Y:S01]  /*0660*/  I2F.RP R19, R12 ;  /* 0x0000000c00137306 */ /* 0x000e620000209400 */
[----:B------:R-:W-:Y:S02]  /*0670*/  IMAD R17, R17, R4, RZ ;  /* 0x0000000411117224 */ /* 0x000fe400078e02ff */
[----:B------:R-:W-:Y:S02]  /*0680*/  IMAD R11, R11, UR9, RZ ;  /* 0x000000090b0b7c24 */ /* 0x000fe4000f8e02ff */
[----:B------:R-:W-:Y:S01]  /*0690*/  VIADD R9, R9, UR4 ;  /* 0x0000000409097c36 */ /* 0x000fe20008000000 */
[----:B------:R-:W-:Y:S02]  /*06a0*/  SHF.R.S32.HI R18, RZ, 0x1f, R17 ;  /* 0x0000001fff127819 */ /* 0x000fe40000011411 */
[----:B------:R-:W-:Y:S02]  /*06b0*/  IADD3 R16, P0, P1, R11, R17, R16 ;  /* 0x000000110b107210 */ /* 0x000fe4000791e010 */
[----:B------:R-:W-:-:S04]  /*06c0*/  SHF.R.S32.HI R17, RZ, 0x1f, R11 ;  /* 0x0000001fff117819 */ /* 0x000fc8000001140b */
[----:B------:R-:W-:Y:S01]  /*06d0*/  IADD3.X R17, PT, PT, R17, R18, R10, P0, P1 ;  /* 0x0000001211117210 */ /* 0x000fe200007e240a */
[----:B-1----:R-:W1:Y:S01]  /*06e0*/  MUFU.RCP R19, R19 ;  /* 0x0000001300137308 */ /* 0x002e620000001000 */
[----:B0-----:R-:W-:Y:S01]  /*06f0*/  LEA R14, P0, R16, UR14, 0x2 ;  /* 0x0000000e100e7c11 */ /* 0x001fe2000f8010ff */
[----:B------:R-:W-:-:S03]  /*0700*/  IMAD.MOV.U32 R10, RZ, RZ, RZ ;  /* 0x000000ffff0a7224 */ /* 0x000fc600078e00ff */
[----:B------:R-:W-:Y:S02]  /*0710*/  LEA.HI.X R15, R16, UR15, R17, 0x2, P0 ;  /* 0x0000000f100f7c11 */ /* 0x000fe400080f1411 */
[----:B------:R-:W-:Y:S01]  /*0720*/  ISETP.GE.AND P0, PT, R9, R0, PT ;  /* 0x000000000900720c */ /* 0x000fe20003f06270 */
[----:B-1----:R-:W-:-:S04]  /*0730*/  VIADD R20, R19, 0xffffffe ;  /* 0x0ffffffe13147836 */ /* 0x002fc80000000000 */
[----:B------:R-:W0:Y:S02]  /*0740*/  F2I.FTZ.U32.TRUNC.NTZ R11, R20 ;  /* 0x00000014000b7305 */ /* 0x000e24000021f000 */
[----:B0-----:R-:W-:-:S04]  /*0750*/  IMAD.MOV R17, RZ, RZ, -R11 ;  /* 0x000000ffff117224 */ /* 0x001fc800078e0a0b */
[----:B------:R-:W-:-:S04]  /*0760*/  IMAD R17, R17, R12, RZ ;  /* 0x0000000c11117224 */ /* 0x000fc800078e02ff */
[----:B------:R-:W-:Y:S01]  /*0770*/  IMAD.HI.U32 R10, R11, R17, R10 ;  /* 0x000000110b0a7227 */ /* 0x000fe200078e000a */
[----:B--2---:R1:W-:Y:S01]  /*0780*/  STG.E desc[UR6][R14.64], R13 ;  /* 0x0000000d0e007986 */ /* 0x0043e2000c101906 */
[----:B------:R-:W-:Y:S05]  /*0790*/  @!P0 BRA `(.L_x_2) ;  /* 0xfffffff8009c8947 */ /* 0x000fea000383ffff */
[----:B------:R-:W-:Y:S05]  /*07a0*/  EXIT ;  /* 0x000000000000794d */ /* 0x000fea0003800000 */
.L_x_3:
        /* <DEDUP_REMOVED lines=13> */
.L_x_9:


//--------------------- .text._ZN6caffe225BatchGatherGradientKernelIlfEEvPKT0_PS1_PKT_iiiiiib --------------------------
	.section	.text._ZN6caffe225BatchGatherGradientKernelIlfEEvPKT0_PS1_PKT_iiiiiib,"ax",@progbits
	.align	128
        .global         _ZN6caffe225BatchGatherGradientKernelIlfEEvPKT0_PS1_PKT_iiiiiib
        .type           _ZN6caffe225BatchGatherGradientKernelIlfEEvPKT0_PS1_PKT_iiiiiib,@function
        .size           _ZN6caffe225BatchGatherGradientKernelIlfEEvPKT0_PS1_PKT_iiiiiib,(.L_x_10 - _ZN6caffe225BatchGatherGradientKernelIlfEEvPKT0_PS1_PKT_iiiiiib)
        .other          _ZN6caffe225BatchGatherGradientKernelIlfEEvPKT0_PS1_PKT_iiiiiib,@"STO_CUDA_ENTRY STV_DEFAULT"
_ZN6caffe225BatchGatherGradientKernelIlfEEvPKT0_PS1_PKT_iiiiiib:
.text._ZN6caffe225BatchGatherGradientKernelIlfEEvPKT0_PS1_PKT_iiiiiib:
        /* <DEDUP_REMOVED lines=24> */
[----:B--2---:R-:W-:-:S04]  /*0180*/  VIADD R2, R7, 0xffffffe ;  /* 0x0ffffffe07027836 */ /* 0x004fc80000000000 */
[----:B------:R2:W5:Y:S02]  /*0190*/  F2I.FTZ.U32.TRUNC.NTZ R3, R2 ;  /* 0x0000000200037305 */ /* 0x000564000021f000 */
[----:B--2---:R-:W-:Y:S02]  /*01a0*/  IMAD.MOV.U32 R2, RZ, RZ, RZ ;  /* 0x000000ffff027224 */ /* 0x004fe400078e00ff */
[----:B-----5:R-:W-:-:S04]  /*01b0*/  IMAD.MOV R7, RZ, RZ, -R3 ;  /* 0x000000ffff077224 */ /* 0x020fc800078e0a03 */
[----:B------:R-:W-:-:S04]  /*01c0*/  IMAD R7, R7, R14, RZ ;  /* 0x0000000e07077224 */ /* 0x000fc800078e02ff */
[----:B------:R-:W-:Y:S01]  /*01d0*/  IMAD.HI.U32 R2, R3, R7, R2 ;  /* 0x0000000703027227 */ /* 0x000fe200078e0002 */
[----:B0-----:R-:W-:Y:S02]  /*01e0*/  PRMT R7, R8, 0x8880, RZ ;  /* 0x0000888008077816 */ /* 0x001fe400000000ff */
[----:B------:R-:W-:Y:S02]  /*01f0*/  SHF.R.S32.HI R8, RZ, 0x1f, R10 ;  /* 0x0000001fff087819 */ /* 0x000fe4000001140a */
[----:B----4-:R-:W-:Y:S02]  /*0200*/  SHF.R.S32.HI R10, RZ, 0x1f, R11 ;  /* 0x0000001fff0a7819 */ /* 0x010fe4000001140b */
[----:B---3--:R-:W-:-:S07]  /*0210*/  PRMT R7, R7, 0x7710, RZ ;  /* 0x0000771007077816 */ /* 0x008fce00000000ff */
.L_x_4:
[----:B------:R-:W-:Y:S02]  /*0220*/  IABS R13, R9 ;  /* 0x00000009000d7213 */ /* 0x000fe40000000000 */
[----:B-1----:R-:W-:Y:S02]  /*0230*/  IABS R12, R6 ;  /* 0x00000006000c7213 */ /* 0x002fe40000000000 */
[----:B------:R-:W-:Y:S01]  /*0240*/  IABS R11, R4 ;  /* 0x00000004000b7213 */ /* 0x000fe20000000000 */
[----:B------:R-:W-:Y:S01]  /*0250*/  IMAD.HI.U32 R2, R2, R13, RZ ;  /* 0x0000000d02027227 */ /* 0x000fe200078e00ff */
[----:B------:R-:W0:Y:S01]  /*0260*/  I2F.RP R15, R12 ;  /* 0x0000000c000f7306 */ /* 0x000e220000209400 */
[----:B------:R-:W-:Y:S02]  /*0270*/  LOP3.LUT R19, RZ, R6, RZ, 0x33, !PT ;  /* 0x00000006ff137212 */ /* 0x000fe400078e33ff */
[----:B------:R-:W-:-:S04]  /*0280*/  IMAD.MOV R16, RZ, RZ, -R2 ;  /* 0x000000ffff107224 */ /* 0x000fc800078e0a02 */
[----:B------:R-:W-:-:S05]  /*0290*/  IMAD R13, R11, R16, R13 ;  /* 0x000000100b0d7224 */ /* 0x000fca00078e020d */
[----:B------:R-:W-:Y:S01]  /*02a0*/  ISETP.GT.U32.AND P1, PT, R14, R13, PT ;  /* 0x0000000d0e00720c */ /* 0x000fe20003f24070 */
[----:B0-----:R-:W0:-:S12]  /*02b0*/  MUFU.RCP R15, R15 ;  /* 0x0000000f000f7308 */ /* 0x001e180000001000 */
[----:B------:R-:W-:Y:S02]  /*02c0*/  @!P1 IMAD.IADD R13, R13, 0x1, -R11 ;  /* 0x000000010d0d9824 */ /* 0x000fe400078e0a0b */
[----:B------:R-:W-:-:S03]  /*02d0*/  @!P1 VIADD R2, R2, 0x1 ;  /* 0x0000000102029836 */ /* 0x000fc60000000000 */
[----:B------:R-:W-:Y:S01]  /*02e0*/  ISETP.GE.U32.AND P0, PT, R13, R14, PT ;  /* 0x0000000e0d00720c */ /* 0x000fe20003f06070 */
[----:B0-----:R-:W-:Y:S01]  /*02f0*/  VIADD R3, R15, 0xffffffe ;  /* 0x0ffffffe0f037836 */ /* 0x001fe20000000000 */
[-C--:B------:R-:W-:Y:S02]  /*0300*/  LOP3.LUT R14, R9, R4.reuse, RZ, 0x3c, !PT ;  /* 0x00000004090e7212 */ /* 0x080fe400078e3cff */
[----:B------:R-:W-:Y:S02]  /*0310*/  LOP3.LUT R15, RZ, R4, RZ, 0x33, !PT ;  /* 0x00000004ff0f7212 */ /* 0x000fe400078e33ff */
[----:B------:R-:W-:Y:S01]  /*0320*/  ISETP.GE.AND P2, PT, R14, RZ, PT ;  /* 0x000000ff0e00720c */ /* 0x000fe20003f46270 */
[----:B------:R-:W0:Y:S06]  /*0330*/  F2I.FTZ.U32.TRUNC.NTZ R3, R3 ;  /* 0x0000000300037305 */ /* 0x000e2c000021f000 */
[----:B------:R-:W-:Y:S01]  /*0340*/  @P0 VIADD R2, R2, 0x1 ;  /* 0x0000000102020836 */ /* 0x000fe20000000000 */
[----:B------:R-:W-:-:S05]  /*0350*/  ISETP.NE.AND P0, PT, R4, RZ, PT ;  /* 0x000000ff0400720c */ /* 0x000fca0003f05270 */
[----:B------:R-:W-:Y:S02]  /*0360*/  @!P2 IMAD.MOV R2, RZ, RZ, -R2 ;  /* 0x000000ffff02a224 */ /* 0x000fe400078e0a02 */
[----:B0-----:R-:W-:-:S03]  /*0370*/  IMAD.MOV R17, RZ, RZ, -R3 ;  /* 0x000000ffff117224 */ /* 0x001fc600078e0a03 */
[----:B------:R-:W-:Y:S01]  /*0380*/  SEL R21, R15, R2, !P0 ;  /* 0x000000020f157207 */ /* 0x000fe20004000000 */
[----:B------:R-:W-:Y:S02]  /*0390*/  IMAD.MOV.U32 R2, RZ, RZ, RZ ;  /* 0x000000ffff027224 */ /* 0x000fe400078e00ff */
[----:B------:R-:W-:Y:S01]  /*03a0*/  IMAD R17, R17, R12, RZ ;  /* 0x0000000c11117224 */ /* 0x000fe200078e02ff */
[----:B------:R-:W-:Y:S02]  /*03b0*/  IABS R14, R21 ;  /* 0x00000015000e7213 */ /* 0x000fe40000000000 */
[----:B------:R-:W-:Y:S01]  /*03c0*/  ISETP.GE.AND P2, PT, R21, RZ, PT ;  /* 0x000000ff1500720c */ /* 0x000fe20003f46270 */
[----:B------:R-:W-:-:S04]  /*03d0*/  IMAD.HI.U32 R2, R3, R17, R2 ;  /* 0x0000001103027227 */ /* 0x000fc800078e0002 */
[----:B------:R-:W-:-:S04]  /*03e0*/  IMAD.MOV.U32 R17, RZ, RZ, R14 ;  /* 0x000000ffff117224 */ /* 0x000fc800078e000e */
[----:B------:R-:W-:-:S04]  /*03f0*/  IMAD.HI.U32 R16, R2, R17, RZ ;  /* 0x0000001102107227 */ /* 0x000fc800078e00ff */
[----:B------:R-:W-:-:S04]  /*0400*/  IMAD.MOV R2, RZ, RZ, -R16 ;  /* 0x000000ffff027224 */ /* 0x000fc800078e0a10 */
[C---:B------:R-:W-:Y:S02]  /*0410*/  IMAD R17, R12.reuse, R2, R17 ;  /* 0x000000020c117224 */ /* 0x040fe400078e0211 */
[----:B------:R-:W0:Y:S03]  /*0420*/  LDC.64 R2, c[0x0][0x390] ;  /* 0x0000e400ff027b82 */ /* 0x000e260000000a00 */
[----:B------:R-:W-:-:S13]  /*0430*/  ISETP.GT.U32.AND P4, PT, R12, R17, PT ;  /* 0x000000110c00720c */ /* 0x000fda0003f84070 */
[--C-:B------:R-:W-:Y:S02]  /*0440*/  @!P4 IMAD.IADD R17, R17, 0x1, -R12.reuse ;  /* 0x000000011111c824 */ /* 0x100fe400078e0a0c */
[----:B------:R-:W-:Y:S02]  /*0450*/  @!P4 VIADD R16, R16, 0x1 ;  /* 0x000000011010c836 */ /* 0x000fe40000000000 */
[C---:B------:R-:W-:Y:S01]  /*0460*/  IMAD.IADD R14, R17.reuse, 0x1, -R12 ;  /* 0x00000001110e7824 */ /* 0x040fe200078e0a0c */
[-C--:B------:R-:W-:Y:S02]  /*0470*/  ISETP.GT.U32.AND P1, PT, R12, R17.reuse, PT ;  /* 0x000000110c00720c */ /* 0x080fe40003f24070 */
[----:B------:R-:W-:Y:S02]  /*0480*/  ISETP.GE.U32.AND P3, PT, R17, R12, PT ;  /* 0x0000000c1100720c */ /* 0x000fe40003f66070 */
[----:B------:R-:W-:Y:S02]  /*0490*/  SEL R14, R14, R17, !P1 ;  /* 0x000000110e0e7207 */ /* 0x000fe40004800000 */
[----:B------:R-:W-:-:S02]  /*04a0*/  ISETP.NE.AND P1, PT, R6, RZ, PT ;  /* 0x000000ff0600720c */ /* 0x000fc40003f25270 */
[----:B------:R-:W-:Y:S01]  /*04b0*/  LOP3.LUT R12, R21, R6, RZ, 0x3c, !PT ;  /* 0x00000006150c7212 */ /* 0x000fe200078e3cff */
[----:B------:R-:W-:-:S03]  /*04c0*/  @!P2 IMAD.MOV R14, RZ, RZ, -R14 ;  /* 0x000000ffff0ea224 */ /* 0x000fc600078e0a0e */
[----:B------:R-:W-:Y:S02]  /*04d0*/  ISETP.GE.AND P2, PT, R12, RZ, PT ;  /* 0x000000ff0c00720c */ /* 0x000fe40003f46270 */
[----:B------:R-:W-:-:S05]  /*04e0*/  SEL R23, R19, R14, !P1 ;  /* 0x0000000e13177207 */ /* 0x000fca0004800000 */
[----:B0-----:R-:W-:-:S06]  /*04f0*/  IMAD.WIDE R2, R23, 0x8, R2 ;  /* 0x0000000817027825 */ /* 0x001fcc00078e0202 */
[----:B------:R-:W2:Y:S01]  /*0500*/  LDG.E.64 R2, desc[UR6][R2.64] ;  /* 0x0000000602027981 */ /* 0x000ea2000c1e1b00 */
[--C-:B------:R-:W-:Y:S01]  /*0510*/  IMAD.MOV.U32 R14, RZ, RZ, R11.reuse ;  /* 0x000000ffff0e7224 */ /* 0x100fe200078e000b */
[----:B------:R-:W-:Y:S01]  /*0520*/  ISETP.GE.AND P4, PT, R9, RZ, PT ;  /* 0x000000ff0900720c */ /* 0x000fe20003f86270 */
[----:B------:R-:W-:Y:S02]  /*0530*/  @P3 VIADD R16, R16, 0x1 ;  /* 0x0000000110103836 */ /* 0x000fe40000000000 */
[----:B------:R-:W-:Y:S01]  /*0540*/  IMAD.IADD R12, R13, 0x1, -R11 ;  /* 0x000000010d0c7824 */ /* 0x000fe200078e0a0b */
[----:B------:R-:W-:Y:S01]  /*0550*/  ISETP.GT.U32.AND P3, PT, R14, R13, PT ;  /* 0x0000000d0e00720c */ /* 0x000fe20003f64070 */
[----:B------:R-:W-:-:S03]  /*0560*/  @!P2 IMAD.MOV R16, RZ, RZ, -R16 ;  /* 0x000000ffff10a224 */ /* 0x000fc600078e0a10 */
[----:B------:R-:W-:Y:S01]  /*0570*/  SEL R12, R12, R13, !P3 ;  /* 0x0000000d0c0c7207 */ /* 0x000fe20005800000 */
[----:B------:R-:W-:Y:S01]  /*0580*/  IMAD R13, R23, R4, RZ ;  /* 0x00000004170d7224 */ /* 0x000fe200078e02ff */
[----:B------:R-:W-:-:S03]  /*0590*/  SEL R16, R19, R16, !P1 ;  /* 0x0000001013107207 */ /* 0x000fc60004800000 */
[----:B------:R-:W-:Y:S01]  /*05a0*/  @!P4 IMAD.MOV R12, RZ, RZ, -R12 ;  /* 0x000000ffff0cc224 */ /* 0x000fe200078e0a0c */
[----:B------:R-:W-:-:S04]  /*05b0*/  SHF.R.S32.HI R19, RZ, 0x1f, R13 ;  /* 0x0000001fff137819 */ /* 0x000fc8000001140d */
[----:B------:R-:W-:Y:S01]  /*05c0*/  SEL R17, R15, R12, !P0 ;  /* 0x0000000c0f117207 */ /* 0x000fe20004000000 */
[----:B------:R-:W-:-:S03]  /*05d0*/  IMAD R12, R16, UR9, RZ ;  /* 0x00000009100c7c24 */ /* 0x000fc6000f8e02ff */
[--C-:B------:R-:W-:Y:S02]  /*05e0*/  SHF.R.S32.HI R15, RZ, 0x1f, R17.reuse ;  /* 0x0000001fff0f7819 */ /* 0x100fe40000011411 */
[----:B------:R-:W-:Y:S02]  /*05f0*/  IADD3 R13, P0, P1, R12, R13, R17 ;  /* 0x0000000d0c0d7210 */ /* 0x000fe4000791e011 */
[----:B------:R-:W-:-:S04]  /*0600*/  SHF.R.S32.HI R18, RZ, 0x1f, R12 ;  /* 0x0000001fff127819 */ /* 0x000fc8000001140c */
[----:B------:R-:W-:Y:S02]  /*0610*/  IADD3.X R18, PT, PT, R18, R19, R15, P0, P1 ;  /* 0x0000001312127210 */ /* 0x000fe400007e240f */
[----:B------:R-:W-:-:S04]  /*0620*/  LEA R12, P0, R13, UR12, 0x2 ;  /* 0x0000000c0d0c7c11 */ /* 0x000fc8000f8010ff */
[----:B------:R-:W-:-:S06]  /*0630*/  LEA.HI.X R13, R13, UR13, R18, 0x2, P0 ;  /* 0x0000000d0d0d7c11 */ /* 0x000fcc00080f1412 */
[----:B------:R0:W3:Y:S01]  /*0640*/  LDG.E R13, desc[UR6][R12.64] ;  /* 0x000000060c0d7981 */ /* 0x0000e2000c1e1900 */
[----:B------:R-:W-:Y:S01]  /*0650*/  LOP3.LUT P0, RZ, R7, 0xff, RZ, 0xc0, !PT ;  /* 0x000000ff07ff7812 */ /* 0x000fe2000780c0ff */
[----:B------:R-:W-:-:S05]  /*0660*/  IMAD R16, R16, UR8, RZ ;  /* 0x0000000810107c24 */ /* 0x000fca000f8e02ff */
[----:B0-----:R-:W-:Y:S01]  /*0670*/  SHF.R.S32.HI R12, RZ, 0x1f, R16 ;  /* 0x0000001fff0c7819 */ /* 0x001fe20000011410 */
[----:B------:R-:W-:Y:S01]  /*0680*/  VIADD R9, R9, UR4 ;  /* 0x0000000409097c36 */ /* 0x000fe20008000000 */
        /* <DEDUP_REMOVED lines=8> */
[----:B------:R-:W-:-:S03]  /*0710*/  IADD3 R17, P0, P1, R2, R16, R17 ;  /* 0x0000001002117210 */ /* 0x000fc6000791e011 */
[----:B------:R-:W-:Y:S01]  /*0720*/  IMAD.IADD R19, R3, 0x1, R19 ;  /* 0x0000000103137824 */ /* 0x000fe200078e0213 */
[----:B------:R-:W-:-:S04]  /*0730*/  LEA R2, P2, R17, UR14, 0x2 ;  /* 0x0000000e11027c11 */ /* 0x000fc8000f8410ff */
[----:B------:R-:W-:-:S04]  /*0740*/  IADD3.X R12, PT, PT, R19, R12, R15, P0, P1 ;  /* 0x0000000c130c7210 */ /* 0x000fc800007e240f */
[----:B------:R-:W-:Y:S02]  /*0750*/  LEA.HI.X R3, R17, UR15, R12, 0x2, P2 ;  /* 0x0000000f11037c11 */ /* 0x000fe400090f140c */
[----:B------:R-:W0:Y:S01]  /*0760*/  I2F.RP R12, R11 ;  /* 0x0000000b000c7306 */ /* 0x000e220000209400 */
[----:B------:R-:W-:Y:S02]  /*0770*/  ISETP.GE.AND P0, PT, R9, R0, PT ;  /* 0x000000000900720c */ /* 0x000fe40003f06270 */
[----:B---3--:R1:W-:Y:S05]  /*0780*/  REDG.E.ADD.F32.FTZ.RN.STRONG.GPU desc[UR6][R2.64], R13 ;  /* 0x0000000d020079a6 */ /* 0x0083ea000c12f306 */
[----:B0-----:R-:W0:Y:S02]  /*0790*/  MUFU.RCP R12, R12 ;  /* 0x0000000c000c7308 */ /* 0x001e240000001000 */
[----:B0-----:R-:W-:-:S06]  /*07a0*/  VIADD R16, R12, 0xffffffe ;  /* 0x0ffffffe0c107836 */ /* 0x001fcc0000000000 */
[----:B------:R0:W2:Y:S02]  /*07b0*/  F2I.FTZ.U32.TRUNC.NTZ R17, R16 ;  /* 0x0000001000117305 */ /* 0x0000a4000021f000 */
[----:B0-----:R-:W-:Y:S02]  /*07c0*/  IMAD.MOV.U32 R16, RZ, RZ, RZ ;  /* 0x000000ffff107224 */ /* 0x001fe400078e00ff */
[----:B--2---:R-:W-:-:S04]  /*07d0*/  IMAD.MOV R18, RZ, RZ, -R17 ;  /* 0x000000ffff127224 */ /* 0x004fc800078e0a11 */
[----:B------:R-:W-:-:S04]  /*07e0*/  IMAD R15, R18, R11, RZ ;  /* 0x0000000b120f7224 */ /* 0x000fc800078e02ff */
[----:B-1----:R-:W-:Y:S01]  /*07f0*/  IMAD.HI.U32 R2, R17, R15, R16 ;  /* 0x0000000f11027227 */ /* 0x002fe200078e0010 */
[----:B------:R-:W-:Y:S06]  /*0800*/  @!P0 BRA `(.L_x_4) ;  /* 0xfffffff800848947 */ /* 0x000fec000383ffff */
[----:B------:R-:W-:Y:S05]  /*0810*/  EXIT ;  /* 0x000000000000794d */ /* 0x000fea0003800000 */
.L_x_5:
        /* <DEDUP_REMOVED lines=14> */
.L_x_10:


//--------------------- .text._ZN6caffe225BatchGatherGradientKernelIifEEvPKT0_PS1_PKT_iiiiiib --------------------------
	.section	.text._ZN6caffe225BatchGatherGradientKernelIifEEvPKT0_PS1_PKT_iiiiiib,"ax",@progbits
	.align	128
        .global         _ZN6caffe225BatchGatherGradientKernelIifEEvPKT0_PS1_PKT_iiiiiib
        .type           _ZN6caffe225BatchGatherGradientKernelIifEEvPKT0_PS1_PKT_iiiiiib,@function
        .size           _ZN6caffe225BatchGatherGradientKernelIifEEvPKT0_PS1_PKT_iiiiiib,(.L_x_11 - _ZN6caffe225BatchGatherGradientKernelIifEEvPKT0_PS1_PKT_iiiiiib)
        .other          _ZN6caffe225BatchGatherGradientKernelIifEEvPKT0_PS1_PKT_iiiiiib,@"STO_CUDA_ENTRY STV_DEFAULT"
_ZN6caffe225BatchGatherGradientKernelIifEEvPKT0_PS1_PKT_iiiiiib:
.text._ZN6caffe225BatchGatherGradientKernelIifEEvPKT0_PS1_PKT_iiiiiib:
        /* <DEDUP_REMOVED lines=23> */
[----:B------:R-:W1:Y:S01]  /*0170*/  LDC.64 R2, c[0x0][0x390] ;  /* 0x0000e400ff027b82 */ /* 0x000e620000000a00 */
[----:B--2---:R-:W-:Y:S01]  /*0180*/  VIADD R8, R10, 0xffffffe ;  /* 0x0ffffffe0a087836 */ /* 0x004fe20000000000 */
[----:B0-----:R-:W-:-:S03]  /*0190*/  PRMT R10, R12, 0x8880, RZ ;  /* 0x000088800c0a7816 */ /* 0x001fc600000000ff */
[----:B------:R0:W2:Y:S01]  /*01a0*/  F2I.FTZ.U32.TRUNC.NTZ R9, R8 ;  /* 0x0000000800097305 */ /* 0x0000a2000021f000 */
[----:B------:R-:W-:Y:S01]  /*01b0*/  PRMT R10, R10, 0x7710, RZ ;  /* 0x000077100a0a7816 */ /* 0x000fe200000000ff */
[----:B0-----:R-:W-:Y:S02]  /*01c0*/  IMAD.MOV.U32 R8, RZ, RZ, RZ ;  /* 0x000000ffff087224 */ /* 0x001fe400078e00ff */
[----:B--2---:R-:W-:-:S04]  /*01d0*/  IMAD.MOV R13, RZ, RZ, -R9 ;  /* 0x000000ffff0d7224 */ /* 0x004fc800078e0a09 */
[----:B------:R-:W-:-:S04]  /*01e0*/  IMAD R13, R13, R4, RZ ;  /* 0x000000040d0d7224 */ /* 0x000fc800078e02ff */
[----:B---34-:R-:W-:-:S07]  /*01f0*/  IMAD.HI.U32 R8, R9, R13, R8 ;  /* 0x0000000d09087227 */ /* 0x018fce00078e0008 */
.L_x_6:
[-C--:B------:R-:W-:Y:S02]  /*0200*/  IABS R15, R6.reuse ;  /* 0x00000006000f7213 */ /* 0x080fe40000000000 */
[----:B------:R-:W-:Y:S02]  /*0210*/  IABS R13, R11 ;  /* 0x0000000b000d7213 */ /* 0x000fe40000000000 */
[----:B------:R-:W0:Y:S01]  /*0220*/  I2F.RP R14, R15 ;  /* 0x0000000f000e7306 */ /* 0x000e220000209400 */
[----:B------:R-:W-:Y:S02]  /*0230*/  IABS R12, R7 ;  /* 0x00000007000c7213 */ /* 0x000fe40000000000 */
[----:B------:R-:W-:Y:S01]  /*0240*/  IMAD.HI.U32 R8, R8, R13, RZ ;  /* 0x0000000d08087227 */ /* 0x000fe200078e00ff */
[----:B------:R-:W-:Y:S02]  /*0250*/  ISETP.NE.AND P3, PT, R6, RZ, PT ;  /* 0x000000ff0600720c */ /* 0x000fe40003f65270 */
[----:B------:R-:W-:Y:S01]  /*0260*/  LOP3.LUT R18, RZ, R6, RZ, 0x33, !PT ;  /* 0x00000006ff127212 */ /* 0x000fe200078e33ff */
[----:B------:R-:W-:-:S04]  /*0270*/  IMAD.MOV R9, RZ, RZ, -R8 ;  /* 0x000000ffff097224 */ /* 0x000fc800078e0a08 */
[----:B------:R-:W-:Y:S01]  /*0280*/  IMAD R13, R12, R9, R13 ;  /* 0x000000090c0d7224 */ /* 0x000fe200078e020d */
[----:B0-----:R-:W0:Y:S04]  /*0290*/  MUFU.RCP R14, R14 ;  /* 0x0000000e000e7308 */ /* 0x001e280000001000 */
[----:B------:R-:W-:-:S13]  /*02a0*/  ISETP.GT.U32.AND P1, PT, R4, R13, PT ;  /* 0x0000000d0400720c */ /* 0x000fda0003f24070 */
[----:B------:R-:W-:Y:S02]  /*02b0*/  @!P1 IMAD.IADD R13, R13, 0x1, -R12 ;  /* 0x000000010d0d9824 */ /* 0x000fe400078e0a0c */
[----:B------:R-:W-:Y:S02]  /*02c0*/  @!P1 VIADD R8, R8, 0x1 ;  /* 0x0000000108089836 */ /* 0x000fe40000000000 */
[----:B0-----:R-:W-:Y:S01]  /*02d0*/  VIADD R9, R14, 0xffffffe ;  /* 0x0ffffffe0e097836 */ /* 0x001fe20000000000 */
[----:B------:R-:W-:Y:S02]  /*02e0*/  ISETP.GE.U32.AND P0, PT, R13, R4, PT ;  /* 0x000000040d00720c */ /* 0x000fe40003f06070 */
[-C--:B------:R-:W-:Y:S02]  /*02f0*/  LOP3.LUT R4, R11, R7.reuse, RZ, 0x3c, !PT ;  /* 0x000000070b047212 */ /* 0x080fe400078e3cff */
[----:B------:R-:W-:Y:S01]  /*0300*/  LOP3.LUT R14, RZ, R7, RZ, 0x33, !PT ;  /* 0x00000007ff0e7212 */ /* 0x000fe200078e33ff */
[----:B------:R-:W0:Y:S01]  /*0310*/  F2I.FTZ.U32.TRUNC.NTZ R9, R9 ;  /* 0x0000000900097305 */ /* 0x000e22000021f000 */
[----:B------:R-:W-:-:S07]  /*0320*/  ISETP.GE.AND P2, PT, R4, RZ, PT ;  /* 0x000000ff0400720c */ /* 0x000fce0003f46270 */
[----:B------:R-:W-:Y:S01]  /*0330*/  @P0 VIADD R8, R8, 0x1 ;  /* 0x0000000108080836 */ /* 0x000fe20000000000 */
[----:B------:R-:W-:-:S05]  /*0340*/  ISETP.NE.AND P0, PT, R7, RZ, PT ;  /* 0x000000ff0700720c */ /* 0x000fca0003f05270 */
[----:B------:R-:W-:Y:S02]  /*0350*/  @!P2 IMAD.MOV R8, RZ, RZ, -R8 ;  /* 0x000000ffff08a224 */ /* 0x000fe400078e0a08 */
        /* <DEDUP_REMOVED lines=11> */
[--C-:B------:R-:W-:Y:S02]  /*0410*/  @!P1 IMAD.IADD R4, R4, 0x1, -R15.reuse ;  /* 0x0000000104049824 */ /* 0x100fe400078e0a0f */
[----:B------:R-:W-:Y:S01]  /*0420*/  @!P1 VIADD R16, R16, 0x1 ;  /* 0x0000000110109836 */ /* 0x000fe20000000000 */
[----:B------:R-:W-:Y:S01]  /*0430*/  ISETP.GE.AND P1, PT, R11, RZ, PT ;  /* 0x000000ff0b00720c */ /* 0x000fe20003f26270 */
[----:B------:R-:W-:Y:S01]  /*0440*/  IMAD.IADD R9, R4, 0x1, -R15 ;  /* 0x0000000104097824 */ /* 0x000fe200078e0a0f */
[----:B------:R-:W-:-:S04]  /*0450*/  ISETP.GT.U32.AND P2, PT, R15, R4, PT ;  /* 0x000000040f00720c */ /* 0x000fc80003f44070 */
[----:B------:R-:W-:Y:S02]  /*0460*/  SEL R9, R9, R4, !P2 ;  /* 0x0000000409097207 */ /* 0x000fe40005000000 */
[----:B------:R-:W-:Y:S02]  /*0470*/  ISETP.GE.U32.AND P2, PT, R4, R15, PT ;  /* 0x0000000f0400720c */ /* 0x000fe40003f46070 */
[----:B------:R-:W-:Y:S01]  /*0480*/  LOP3.LUT R4, R19, R6, RZ, 0x3c, !PT ;  /* 0x0000000613047212 */ /* 0x000fe200078e3cff */
[----:B------:R-:W-:-:S03]  /*0490*/  @!P4 IMAD.MOV R9, RZ, RZ, -R9 ;  /* 0x000000ffff09c224 */ /* 0x000fc600078e0a09 */
[----:B------:R-:W-:Y:S01]  /*04a0*/  ISETP.GE.AND P4, PT, R4, RZ, PT ;  /* 0x000000ff0400720c */ /* 0x000fe20003f86270 */
[----:B------:R-:W-:Y:S01]  /*04b0*/  IMAD.MOV.U32 R4, RZ, RZ, R12 ;  /* 0x000000ffff047224 */ /* 0x000fe200078e000c */
[----:B------:R-:W-:-:S05]  /*04c0*/  SEL R19, R18, R9, !P3 ;  /* 0x0000000912137207 */ /* 0x000fca0005800000 */
[----:B-1----:R-:W-:-:S04]  /*04d0*/  IMAD.WIDE R8, R19, 0x4, R2 ;  /* 0x0000000413087825 */ /* 0x002fc800078e0202 */
[----:B------:R-:W-:Y:S01]  /*04e0*/  @P2 VIADD R16, R16, 0x1 ;  /* 0x0000000110102836 */ /* 0x000fe20000000000 */
[----:B------:R0:W2:Y:S01]  /*04f0*/  LDG.E R15, desc[UR6][R8.64] ;  /* 0x00000006080f7981 */ /* 0x0000a2000c1e1900 */
[----:B------:R-:W-:Y:S01]  /*0500*/  IMAD.IADD R20, R13, 0x1, -R12 ;  /* 0x000000010d147824 */ /* 0x000fe200078e0a0c */
[----:B------:R-:W-:Y:S01]  /*0510*/  ISETP.GT.U32.AND P2, PT, R4, R13, PT ;  /* 0x0000000d0400720c */ /* 0x000fe20003f44070 */
[----:B------:R-:W-:Y:S02]  /*0520*/  @!P4 IMAD.MOV R16, RZ, RZ, -R16 ;  /* 0x000000ffff10c224 */ /* 0x000fe400078e0a10 */
[----:B------:R-:W-:Y:S01]  /*0530*/  IMAD R19, R19, R7, RZ ;  /* 0x0000000713137224 */ /* 0x000fe200078e02ff */
[----:B------:R-:W-:Y:S02]  /*0540*/  SEL R13, R20, R13, !P2 ;  /* 0x0000000d140d7207 */ /* 0x000fe40005000000 */
[----:B------:R-:W-:Y:S02]  /*0550*/  SEL R16, R18, R16, !P3 ;  /* 0x0000001012107207 */ /* 0x000fe40005800000 */
[----:B0-----:R-:W-:Y:S01]  /*0560*/  SHF.R.S32.HI R8, RZ, 0x1f, R19 ;  /* 0x0000001fff087819 */ /* 0x001fe20000011413 */
[----:B------:R-:W-:-:S05]  /*0570*/  @!P1 IMAD.MOV R13, RZ, RZ, -R13 ;  /* 0x000000ffff0d9224 */ /* 0x000fca00078e0a0d */
[----:B------:R-:W-:Y:S01]  /*0580*/  SEL R17, R14, R13, !P0 ;  /* 0x0000000d0e117207 */ /* 0x000fe20004000000 */
[----:B------:R-:W-:-:S03]  /*0590*/  IMAD R14, R16, UR9, RZ ;  /* 0x00000009100e7c24 */ /* 0x000fc6000f8e02ff */
[--C-:B------:R-:W-:Y:S02]  /*05a0*/  SHF.R.S32.HI R13, RZ, 0x1f, R17.reuse ;  /* 0x0000001fff0d7819 */ /* 0x100fe40000011411 */
[----:B------:R-:W-:Y:S02]  /*05b0*/  IADD3 R9, P0, P1, R14, R19, R17 ;  /* 0x000000130e097210 */ /* 0x000fe4000791e011 */
[----:B------:R-:W-:-:S04]  /*05c0*/  SHF.R.S32.HI R14, RZ, 0x1f, R14 ;  /* 0x0000001fff0e7819 */ /* 0x000fc8000001140e */
[----:B------:R-:W-:Y:S02]  /*05d0*/  IADD3.X R14, PT, PT, R14, R8, R13, P0, P1 ;  /* 0x000000080e0e7210 */ /* 0x000fe400007e240d */
[----:B------:R-:W-:-:S04]  /*05e0*/  LEA R8, P0, R9, UR12, 0x2 ;  /* 0x0000000c09087c11 */ /* 0x000fc8000f8010ff */
[----:B------:R-:W-:-:S05]  /*05f0*/  LEA.HI.X R9, R9, UR13, R14, 0x2, P0 ;  /* 0x0000000d09097c11 */ /* 0x000fca00080f140e */
[----:B------:R0:W3:Y:S01]  /*0600*/  LDG.E R19, desc[UR6][R8.64] ;  /* 0x0000000608137981 */ /* 0x0000e2000c1e1900 */
[----:B------:R-:W-:Y:S01]  /*0610*/  LOP3.LUT P0, RZ, R10, 0xff, RZ, 0xc0, !PT ;  /* 0x000000ff0aff7812 */ /* 0x000fe2000780c0ff */
[----:B------:R-:W-:Y:S02]  /*0620*/  IMAD R16, R16, UR8, RZ ;  /* 0x0000000810107c24 */ /* 0x000fe4000f8e02ff */
[----:B------:R-:W-:Y:S01]  /*0630*/  VIADD R11, R11, UR4 ;  /* 0x000000040b0b7c36 */ /* 0x000fe20008000000 */
[----:B--2---:R-:W-:-:S04]  /*0640*/  ISETP.LT.AND P0, PT, R15, RZ, P0 ;  /* 0x000000ff0f00720c */ /* 0x004fc80000701270 */
[----:B------:R-:W-:-:S05]  /*0650*/  SEL R14, R5, RZ, P0 ;  /* 0x000000ff050e7207 */ /* 0x000fca0000000000 */
[----:B------:R-:W-:-:S04]  /*0660*/  IMAD.IADD R14, R15, 0x1, R14 ;  /* 0x000000010f0e7824 */ /* 0x000fc800078e020e */
[----:B------:R-:W-:Y:S01]  /*0670*/  IMAD R15, R14, R7, RZ ;  /* 0x000000070e0f7224 */ /* 0x000fe200078e02ff */
[----:B------:R-:W-:-:S04]  /*0680*/  SHF.R.S32.HI R14, RZ, 0x1f, R16 ;  /* 0x0000001fff0e7819 */ /* 0x000fc80000011410 */
[----:B------:R-:W-:Y:S02]  /*0690*/  IADD3 R17, P0, P1, R15, R16, R17 ;  /* 0x000000100f117210 */ /* 0x000fe4000791e011 */
[----:B------:R-:W-:-:S04]  /*06a0*/  SHF.R.S32.HI R15, RZ, 0x1f, R15 ;  /* 0x0000001fff0f7819 */ /* 0x000fc8000001140f */
[----:B------:R-:W-:Y:S02]  /*06b0*/  IADD3.X R14, PT, PT, R15, R14, R13, P0, P1 ;  /* 0x0000000e0f0e7210 */ /* 0x000fe400007e240d */
[----:B------:R-:W1:Y:S01]  /*06c0*/  I2F.RP R13, R12 ;  /* 0x0000000c000d7306 */ /* 0x000e620000209400 */
[----:B0-----:R-:W-:-:S04]  /*06d0*/  LEA R8, P0, R17, UR14, 0x2 ;  /* 0x0000000e11087c11 */ /* 0x001fc8000f8010ff */
[----:B------:R-:W-:-:S03]  /*06e0*/  LEA.HI.X R9, R17, UR15, R14, 0x2, P0 ;  /* 0x0000000f11097c11 */ /* 0x000fc600080f140e */
[----:B-1----:R-:W0:Y:S01]  /*06f0*/  MUFU.RCP R13, R13 ;  /* 0x0000000d000d7308 */ /* 0x002e220000001000 */
[----:B------:R-:W-:Y:S01]  /*0700*/  ISETP.GE.AND P0, PT, R11, R0, PT ;  /* 0x000000000b00720c */ /* 0x000fe20003f06270 */
[----:B---3--:R1:W-:Y:S01]  /*0710*/  REDG.E.ADD.F32.FTZ.RN.STRONG.GPU desc[UR6][R8.64], R19 ;  /* 0x00000013080079a6 */ /* 0x0083e2000c12f306 */
[----:B0-----:R-:W-:-:S05]  /*0720*/  VIADD R14, R13, 0xffffffe ;  /* 0x0ffffffe0d0e7836 */ /* 0x001fca0000000000 */
[----:B------:R0:W2:Y:S02]  /*0730*/  F2I.FTZ.U32.TRUNC.NTZ R15, R14 ;  /* 0x0000000e000f7305 */ /* 0x0000a4000021f000 */
[----:B0-----:R-:W-:Y:S02]  /*0740*/  IMAD.MOV.U32 R14, RZ, RZ, RZ ;  /* 0x000000ffff0e7224 */ /* 0x001fe400078e00ff */
[----:B--2---:R-:W-:-:S04]  /*0750*/  IMAD.MOV R17, RZ, RZ, -R15 ;  /* 0x000000ffff117224 */ /* 0x004fc800078e0a0f */
[----:B------:R-:W-:-:S04]  /*0760*/  IMAD R17, R17, R12, RZ ;  /* 0x0000000c11117224 */ /* 0x000fc800078e02ff */
[----:B-1----:R-:W-:Y:S01]  /*0770*/  IMAD.HI.U32 R8, R15, R17, R14 ;  /* 0x000000110f087227 */ /* 0x002fe200078e000e */
[----:B------:R-:W-:Y:S06]  /*0780*/  @!P0 BRA `(.L_x_6) ;  /* 0xfffffff8009c8947 */ /* 0x000fec000383ffff */
[----:B------:R-:W-:Y:S05]  /*0790*/  EXIT ;  /* 0x000000000000794d */ /* 0x000fea0003800000 */
.L_x_7:
        /* <DEDUP_REMOVED lines=14> */
.L_x_11:


//--------------------- .nv.shared.reserved.0     --------------------------
	.section	.nv.shared.reserved.0,"aw",@nobits
	.weak		__nv_reservedSMEM_offset_0_alias
	.size		__nv_reservedSMEM_offset_0_alias, 0, 64
	.other		__nv_reservedSMEM_offset_0_alias,@"STO_CUDA_RESERVED_SHARED STV_DEFAULT"
__nv_reservedSMEM_offset_0_alias:
	.zero		0
	.zero		64


//--------------------- .nv.global                --------------------------
	.section	.nv.global,"aw",@nobits
	.align	8
.nv.global:
	.type		_ZTVN10__cxxabiv120__function_type_infoE,@object
	.size		_ZTVN10__cxxabiv120__function_type_infoE,(_ZTVN10__cxxabiv120__si_class_type_infoE - _ZTVN10__cxxabiv120__function_type_infoE)
_ZTVN10__cxxabiv120__function_type_infoE:
	.zero		8
	.type		_ZTVN10__cxxabiv120__si_class_type_infoE,@object
	.size		_ZTVN10__cxxabiv120__si_class_type_infoE,(_ZTTNSt7__cxx1119basic_ostringstreamIcSt11char_traitsIcESaIcEEE - _ZTVN10__cxxabiv120__si_class_type_infoE)
_ZTVN10__cxxabiv120__si_class_type_infoE:
	.zero		8
	.type		_ZTTNSt7__cxx1119basic_ostringstreamIcSt11char_traitsIcESaIcEEE,@object
	.size		_ZTTNSt7__cxx1119basic_ostringstreamIcSt11char_traitsIcESaIcEEE,(_ZTVN10__cxxabiv117__class_type_infoE - _ZTTNSt7__cxx1119basic_ostringstreamIcSt11char_traitsIcESaIcEEE)
_ZTTNSt7__cxx1119basic_ostringstreamIcSt11char_traitsIcESaIcEEE:
	.zero		8
	.type		_ZTVN10__cxxabiv117__class_type_infoE,@object
	.size		_ZTVN10__cxxabiv117__class_type_infoE,(_ZTTSo - _ZTVN10__cxxabiv117__class_type_infoE)
_ZTVN10__cxxabiv117__class_type_infoE:
	.zero		8
	.type		_ZTTSo,@object
	.size		_ZTTSo,(_ZTVN10__cxxabiv119__pointer_type_infoE - _ZTTSo)
_ZTTSo:
	.zero		8
	.type		_ZTVN10__cxxabiv119__pointer_type_infoE,@object
	.size		_ZTVN10__cxxabiv119__pointer_type_infoE,(_ZTVSt9basic_iosIcSt11char_traitsIcEE - _ZTVN10__cxxabiv119__pointer_type_infoE)
_ZTVN10__cxxabiv119__pointer_type_infoE:
	.zero		8
	.type		_ZTVSt9basic_iosIcSt11char_traitsIcEE,@object
	.size		_ZTVSt9basic_iosIcSt11char_traitsIcEE,(_ZTVN3c105ErrorE - _ZTVSt9basic_iosIcSt11char_traitsIcEE)
_ZTVSt9basic_iosIcSt11char_traitsIcEE:
	.zero		32
	.type		_ZTVN3c105ErrorE,@object
	.size		_ZTVN3c105ErrorE,(_ZTVN3c1011StorageImplE - _ZTVN3c105ErrorE)
_ZTVN3c105ErrorE:
	.zero		40
	.type		_ZTVN3c1011StorageImplE,@object
	.size		_ZTVN3c1011StorageImplE,(_ZTVN3c1020intrusive_ptr_targetE - _ZTVN3c1011StorageImplE)
_ZTVN3c1011StorageImplE:
	.zero		40
	.type		_ZTVN3c1020intrusive_ptr_targetE,@object
	.size		_ZTVN3c1020intrusive_ptr_targetE,(_ZTVSt9exception - _ZTVN3c1020intrusive_ptr_targetE)
_ZTVN3c1020intrusive_ptr_targetE:
	.zero		40
	.type		_ZTVSt9exception,@object
	.size		_ZTVSt9exception,(_ZTVSt15basic_streambufIcSt11char_traitsIcEE - _ZTVSt9exception)
_ZTVSt9exception:
	.zero		40
	.type		_ZTVSt15basic_streambufIcSt11char_traitsIcEE,@object
	.size		_ZTVSt15basic_streambufIcSt11char_traitsIcEE,(_ZTVNSt7__cxx1115basic_stringbufIcSt11char_traitsIcESaIcEEE - _ZTVSt15basic_streambufIcSt11char_traitsIcEE)
_ZTVSt15basic_streambufIcSt11char_traitsIcEE:
	.zero		128
	.type		_ZTVNSt7__cxx1115basic_stringbufIcSt11char_traitsIcESaIcEEE,@object
	.size		_ZTVNSt7__cxx1115basic_stringbufIcSt11char_traitsIcESaIcEEE,(_ZTVN6caffe213BatchGatherOpINS_11CUDAContextEEE - _ZTVNSt7__cxx1115basic_stringbufIcSt11char_traitsIcESaIcEEE)
_ZTVNSt7__cxx1115basic_stringbufIcSt11char_traitsIcESaIcEEE:
	.zero		128
	.type		_ZTVN6caffe213BatchGatherOpINS_11CUDAContextEEE,@object
	.size		_ZTVN6caffe213BatchGatherOpINS_11CUDAContextEEE,(_ZTVN6caffe221BatchGatherGradientOpINS_11CUDAContextEEE - _ZTVN6caffe213BatchGatherOpINS_11CUDAContextEEE)
_ZTVN6caffe213BatchGatherOpINS_11CUDAContextEEE:
	.zero		136
	.type		_ZTVN6caffe221BatchGatherGradientOpINS_11CUDAContextEEE,@object
	.size		_ZTVN6caffe221BatchGatherGradientOpINS_11CUDAContextEEE,(_ZTVN6caffe28OperatorINS_11CUDAContextEEE - _ZTVN6caffe221BatchGatherGradientOpINS_11CUDAContextEEE)
_ZTVN6caffe221BatchGatherGradientOpINS_11CUDAContextEEE:
	.zero		136
	.type		_ZTVN6caffe28OperatorINS_11CUDAContextEEE,@object
	.size		_ZTVN6caffe28OperatorINS_11CUDAContextEEE,(.L_13 - _ZTVN6caffe28OperatorINS_11CUDAContextEEE)
_ZTVN6caffe28OperatorINS_11CUDAContextEEE:
	.zero		136
.L_13:


//--------------------- .nv.constant0._ZN6caffe213gather_helper17BatchGatherKernelIlfEEvPKT0_PS2_PKT_iiiiiib --------------------------
	.section	.nv.constant0._ZN6caffe213gather_helper17BatchGatherKernelIlfEEvPKT0_PS2_PKT_iiiiiib,"a",@progbits
	.sectionflags	@""
	.align	4
.nv.constant0._ZN6caffe213gather_helper17BatchGatherKernelIlfEEvPKT0_PS2_PKT_iiiiiib:
	.zero		945


//--------------------- .nv.constant0._ZN6caffe213gather_helper17BatchGatherKernelIifEEvPKT0_PS2_PKT_iiiiiib --------------------------
	.section	.nv.constant0._ZN6caffe213gather_helper17BatchGatherKernelIifEEvPKT0_PS2_PKT_iiiiiib,"a",@progbits
	.sectionflags	@""
	.align	4
.nv.constant0._ZN6caffe213gather_helper17BatchGatherKernelIifEEvPKT0_PS2_PKT_iiiiiib:
	.zero		945


//--------------------- .nv.constant0._ZN6caffe225BatchGatherGradientKernelIlfEEvPKT0_PS1_PKT_iiiiiib --------------------------
	.section	.nv.constant0._ZN6caffe225BatchGatherGradientKernelIlfEEvPKT0_PS1_PKT_iiiiiib,"a",@progbits
	.sectionflags	@""
	.align	4
.nv.constant0._ZN6caffe225BatchGatherGradientKernelIlfEEvPKT0_PS1_PKT_iiiiiib:
	.zero		945


//--------------------- .nv.constant0._ZN6caffe225BatchGatherGradientKernelIifEEvPKT0_PS1_PKT_iiiiiib --------------------------
	.section	.nv.constant0._ZN6caffe225BatchGatherGradientKernelIifEEvPKT0_PS1_PKT_iiiiiib,"a",@progbits
	.sectionflags	@""
	.align	4
.nv.constant0._ZN6caffe225BatchGatherGradientKernelIifEEvPKT0_PS1_PKT_iiiiiib:
	.zero		945


//--------------------- SYMBOLS --------------------------

	.type		.nv.reservedSmem.offset0,@object
	.size		.nv.reservedSmem.offset0,0x4
